	.target	sm_90a

	.elftype	@"ET_EXEC"


//--------------------- .note.nv.tkinfo           --------------------------
	.section	.note.nv.tkinfo,"",@"SHT_NOTE"
	.sectionflags	@"SHF_NOTE_NV_TKINFO"
	.tkinfo
        /*0018*/ 	.word	0x00000002
        /*0030*/ 	.string	""
        /*0030*/ 	.string	"ptxas"
        /*0030*/ 	.string	"Cuda compilation tools, release 13.0, V13.0.88"
        /*0030*/ 	.string	"Build cuda_13.0.r13.0/compiler.36424714_0"
        /*0030*/ 	.string	"-arch sm_90a -m 64 "



//--------------------- .note.nv.cuinfo           --------------------------
	.section	.note.nv.cuinfo,"",@"SHT_NOTE"
	.sectionflags	@"SHF_NOTE_NV_CUINFO"
        /*0018*/ 	.short	0x0002
        /*001a*/ 	.short	0x005a
        /*001c*/ 	.short	0x0082
	.zero		2


//--------------------- .nv.info                  --------------------------
	.section	.nv.info,"",@"SHT_CUDA_INFO"
	.align	4


	//----- nvinfo : EIATTR_REGCOUNT
	.align		4
        /*0000*/ 	.byte	0x04, 0x2f
        /*0002*/ 	.short	(.L_15 - .L_14)
	.align		4
.L_14:
        /*0004*/ 	.word	index@(_ZN7cutlass13device_kernelINS_4gemm6kernel13GemmUniversalIN4cute5tupleIJiiiiEEENS1_10collective13CollectiveMmaINS1_34MainloopSm90TmaGmmaWarpSpecializedILi7ENS5_IJNS4_1CILi1EEESB_SB_EEENS1_35KernelTmaWarpSpecializedCooperativeEEENS5_IJNSA_ILi256EEESF_NSA_ILi64EEEEEEfNS5_IJlSB_lEEEfSI_NS4_8TiledMMAINS4_8MMA_AtomIJNS4_4SM904GMMA30MMA_64x256x8_F32TF32TF32_SS_TNILNSM_7ScaleInE1ELSO_1EEEEEENS4_6LayoutINS5_IJNSA_ILi2EEESB_SB_EEENS5_IJSB_NSA_ILi0EEESU_EEEEENS5_IJNS4_10UnderscoreESX_SX_EEEEENS4_13SM90_TMA_LOADENS4_14ComposedLayoutINS4_7SwizzleILi3ELi4ELi3EEENS4_18smem_ptr_flag_bitsILi32EEENSR_INS5_IJNSA_ILi8EEENSA_ILi32EEEEEENS5_IJS17_SB_EEEEEEEvNS4_8identityES10_S1B_vS1C_EENS_8epilogue10collective6detail29Sm90TmaWarpSpecializedAdapterINS1F_15DefaultEpilogueIfSI_SI_NS1E_6thread17LinearCombinationIfLi1EffLNS1J_9ScaleType4KindE0ELNS_15FloatRoundStyleE2EfEENS1_15EpilogueDefaultEEEEEvvEEEEvNT_6ParamsE)
        /*0008*/ 	.word	0x000000a8


	//----- nvinfo : EIATTR_FRAME_SIZE
	.align		4
.L_15:
        /*000c*/ 	.byte	0x04, 0x11
        /*000e*/ 	.short	(.L_17 - .L_16)
	.align		4
.L_16:
        /*0010*/ 	.word	index@(_ZN7cutlass13device_kernelINS_4gemm6kernel13GemmUniversalIN4cute5tupleIJiiiiEEENS1_10collective13CollectiveMmaINS1_34MainloopSm90TmaGmmaWarpSpecializedILi7ENS5_IJNS4_1CILi1EEESB_SB_EEENS1_35KernelTmaWarpSpecializedCooperativeEEENS5_IJNSA_ILi256EEESF_NSA_ILi64EEEEEEfNS5_IJlSB_lEEEfSI_NS4_8TiledMMAINS4_8MMA_AtomIJNS4_4SM904GMMA30MMA_64x256x8_F32TF32TF32_SS_TNILNSM_7ScaleInE1ELSO_1EEEEEENS4_6LayoutINS5_IJNSA_ILi2EEESB_SB_EEENS5_IJSB_NSA_ILi0EEESU_EEEEENS5_IJNS4_10UnderscoreESX_SX_EEEEENS4_13SM90_TMA_LOADENS4_14ComposedLayoutINS4_7SwizzleILi3ELi4ELi3EEENS4_18smem_ptr_flag_bitsILi32EEENSR_INS5_IJNSA_ILi8EEENSA_ILi32EEEEEENS5_IJS17_SB_EEEEEEEvNS4_8identityES10_S1B_vS1C_EENS_8epilogue10collective6detail29Sm90TmaWarpSpecializedAdapterINS1F_15DefaultEpilogueIfSI_SI_NS1E_6thread17LinearCombinationIfLi1EffLNS1J_9ScaleType4KindE0ELNS_15FloatRoundStyleE2EfEENS1_15EpilogueDefaultEEEEEvvEEEEvNT_6ParamsE)
        /*0014*/ 	.word	0x00000cf0


	//----- nvinfo : EIATTR_MIN_STACK_SIZE
	.align		4
.L_17:
        /*0018*/ 	.byte	0x04, 0x12
        /*001a*/ 	.short	(.L_19 - .L_18)
	.align		4
.L_18:
        /*001c*/ 	.word	index@(_ZN7cutlass13device_kernelINS_4gemm6kernel13GemmUniversalIN4cute5tupleIJiiiiEEENS1_10collective13CollectiveMmaINS1_34MainloopSm90TmaGmmaWarpSpecializedILi7ENS5_IJNS4_1CILi1EEESB_SB_EEENS1_35KernelTmaWarpSpecializedCooperativeEEENS5_IJNSA_ILi256EEESF_NSA_ILi64EEEEEEfNS5_IJlSB_lEEEfSI_NS4_8TiledMMAINS4_8MMA_AtomIJNS4_4SM904GMMA30MMA_64x256x8_F32TF32TF32_SS_TNILNSM_7ScaleInE1ELSO_1EEEEEENS4_6LayoutINS5_IJNSA_ILi2EEESB_SB_EEENS5_IJSB_NSA_ILi0EEESU_EEEEENS5_IJNS4_10UnderscoreESX_SX_EEEEENS4_13SM90_TMA_LOADENS4_14ComposedLayoutINS4_7SwizzleILi3ELi4ELi3EEENS4_18smem_ptr_flag_bitsILi32EEENSR_INS5_IJNSA_ILi8EEENSA_ILi32EEEEEENS5_IJS17_SB_EEEEEEEvNS4_8identityES10_S1B_vS1C_EENS_8epilogue10collective6detail29Sm90TmaWarpSpecializedAdapterINS1F_15DefaultEpilogueIfSI_SI_NS1E_6thread17LinearCombinationIfLi1EffLNS1J_9ScaleType4KindE0ELNS_15FloatRoundStyleE2EfEENS1_15EpilogueDefaultEEEEEvvEEEEvNT_6ParamsE)
        /*0020*/ 	.word	0x00000cf0
.L_19:


//--------------------- .nv.compat                --------------------------
	.section	.nv.compat,"",@"SHT_CUDA_COMPAT_INFO"
	.align	4
        /*0000*/ 	.byte	0x02, 0x09, 0x01, 0x00, 0x02, 0x02, 0x04, 0x00, 0x02, 0x05, 0x05, 0x00, 0x03, 0x07, 0x01, 0x01
        /*0010*/ 	.byte	0x02, 0x03, 0x01, 0x00, 0x02, 0x06, 0x01, 0x00, 0x04, 0x0b, 0x08, 0x00, 0x00, 0x00, 0x00, 0x00
        /*0020*/ 	.byte	0x00, 0x00, 0x00, 0x00


//--------------------- .nv.info._ZN7cutlass13device_kernelINS_4gemm6kernel13GemmUniversalIN4cute5tupleIJiiiiEEENS1_10collective13CollectiveMmaINS1_34MainloopSm90TmaGmmaWarpSpecializedILi7ENS5_IJNS4_1CILi1EEESB_SB_EEENS1_35KernelTmaWarpSpecializedCooperativeEEENS5_IJNSA_ILi256EEESF_NSA_ILi64EEEEEEfNS5_IJlSB_lEEEfSI_NS4_8TiledMMAINS4_8MMA_AtomIJNS4_4SM904GMMA30MMA_64x256x8_F32TF32TF32_SS_TNILNSM_7ScaleInE1ELSO_1EEEEEENS4_6LayoutINS5_IJNSA_ILi2EEESB_SB_EEENS5_IJSB_NSA_ILi0EEESU_EEEEENS5_IJNS4_10UnderscoreESX_SX_EEEEENS4_13SM90_TMA_LOADENS4_14ComposedLayoutINS4_7SwizzleILi3ELi4ELi3EEENS4_18smem_ptr_flag_bitsILi32EEENSR_INS5_IJNSA_ILi8EEENSA_ILi32EEEEEENS5_IJS17_SB_EEEEEEEvNS4_8identityES10_S1B_vS1C_EENS_8epilogue10collective6detail29Sm90TmaWarpSpecializedAdapterINS1F_15DefaultEpilogueIfSI_SI_NS1E_6thread17LinearCombinationIfLi1EffLNS1J_9ScaleType4KindE0ELNS_15FloatRoundStyleE2EfEENS1_15EpilogueDefaultEEEEEvvEEEEvNT_6ParamsE --------------------------
	.section	.nv.info._ZN7cutlass13device_kernelINS_4gemm6kernel13GemmUniversalIN4cute5tupleIJiiiiEEENS1_10collective13CollectiveMmaINS1_34MainloopSm90TmaGmmaWarpSpecializedILi7ENS5_IJNS4_1CILi1EEESB_SB_EEENS1_35KernelTmaWarpSpecializedCooperativeEEENS5_IJNSA_ILi256EEESF_NSA_ILi64EEEEEEfNS5_IJlSB_lEEEfSI_NS4_8TiledMMAINS4_8MMA_AtomIJNS4_4SM904GMMA30MMA_64x256x8_F32TF32TF32_SS_TNILNSM_7ScaleInE1ELSO_1EEEEEENS4_6LayoutINS5_IJNSA_ILi2EEESB_SB_EEENS5_IJSB_NSA_ILi0EEESU_EEEEENS5_IJNS4_10UnderscoreESX_SX_EEEEENS4_13SM90_TMA_LOADENS4_14ComposedLayoutINS4_7SwizzleILi3ELi4ELi3EEENS4_18smem_ptr_flag_bitsILi32EEENSR_INS5_IJNSA_ILi8EEENSA_ILi32EEEEEENS5_IJS17_SB_EEEEEEEvNS4_8identityES10_S1B_vS1C_EENS_8epilogue10collective6detail29Sm90TmaWarpSpecializedAdapterINS1F_15DefaultEpilogueIfSI_SI_NS1E_6thread17LinearCombinationIfLi1EffLNS1J_9ScaleType4KindE0ELNS_15FloatRoundStyleE2EfEENS1_15EpilogueDefaultEEEEEvvEEEEvNT_6ParamsE,"",@"SHT_CUDA_INFO"
	.sectionflags	@""
	.align	4


	//----- nvinfo : EIATTR_CUDA_API_VERSION
	.align		4
        /*0000*/ 	.byte	0x04, 0x37
        /*0002*/ 	.short	(.L_21 - .L_20)
.L_20:
        /*0004*/ 	.word	0x00000082


	//----- nvinfo : EIATTR_KPARAM_INFO
	.align		4
.L_21:
        /*0008*/ 	.byte	0x04, 0x17
        /*000a*/ 	.short	(.L_23 - .L_22)
.L_22:
        /*000c*/ 	.word	0x00000000
        /*0010*/ 	.short	0x0000
        /*0012*/ 	.short	0x0070
        /*0014*/ 	.byte	0x00, 0xf0, 0x01, 0x10


	//----- nvinfo : EIATTR_SPARSE_MMA_MASK
	.align		4
.L_23:
        /*0018*/ 	.byte	0x03, 0x50
        /*001a*/ 	.short	0x0000


	//----- nvinfo : EIATTR_MAXREG_COUNT
	.align		4
        /*001c*/ 	.byte	0x03, 0x1b
        /*001e*/ 	.short	0x00a8


	//----- nvinfo : EIATTR_NUM_BARRIERS
	.align		4
        /*0020*/ 	.byte	0x02, 0x4c
        /*0022*/ 	.byte	0x01
	.zero		1


	//----- nvinfo : EIATTR_EXTERNS
	.align		4
        /*0024*/ 	.byte	0x04, 0x0f
        /*0026*/ 	.short	(.L_25 - .L_24)


	//   ....[0]....
	.align		4
.L_24:
        /*0028*/ 	.word	index@(__assertfail)


	//----- nvinfo : EIATTR_ANNOTATIONS
	.align		4
.L_25:
        /*002c*/ 	.byte	0x04, 0x55
        /*002e*/ 	.short	(.L_27 - .L_26)


	//   ....[0]....
.L_26:
        /*0030*/ 	.word	0x00000001
        /*0034*/ 	.byte	0xf0, 0x06, 0x00, 0x00, 0x01, 0x00, 0x00, 0x00, 0x10, 0x07, 0x00, 0x00, 0x01, 0x00, 0x00, 0x00
        /* <DEDUP_REMOVED lines=1382> */
        /*56a4*/ 	.byte	0x90, 0xfd, 0x01, 0x00, 0x01, 0x00, 0x00, 0x00, 0xb0, 0xfd, 0x01, 0x00


	//----- nvinfo : EIATTR_MERCURY_ISA_VERSION
	.align		4
.L_27:
        /*56b0*/ 	.byte	0x03, 0x5f
        /*56b2*/ 	.short	0x0101


	//----- nvinfo : EIATTR_INT_WARP_WIDE_INSTR_OFFSETS
	.align		4
        /*56b4*/ 	.byte	0x04, 0x31
        /*56b6*/ 	.short	(.L_29 - .L_28)


	//   ....[0]....
.L_28:
        /*56b8*/ 	.word	0x00000560


	//   ....[1]....
        /*56bc*/ 	.word	0x00000570


	//   ....[2]....
        /*56c0*/ 	.word	0x00000600


	//----- nvinfo : EIATTR_COOP_GROUP_MASK_REGIDS
	.align		4
.L_29:
        /*56c4*/ 	.byte	0x04, 0x29
        /*56c6*/ 	.short	(.L_31 - .L_30)


	//   ....[0]....
.L_30:
        /*56c8*/ 	.word	0xffffffff


	//   ....[1]....
        /*56cc*/ 	.word	0xffffffff


	//   ....[2]....
        /*56d0*/ 	.word	0xffffffff


	//   ....[3]....
        /*56d4*/ 	.word	0xffffffff


	//   ....[4]....
        /*56d8*/ 	.word	0xffffffff


	//----- nvinfo : EIATTR_COOP_GROUP_INSTR_OFFSETS
	.align		4
.L_31:
        /*56dc*/ 	.byte	0x04, 0x28
        /*56de*/ 	.short	(.L_33 - .L_32)


	//   ....[0]....
.L_32:
        /*56e0*/ 	.word	0x00000070


	//   ....[1]....
        /*56e4*/ 	.word	0x00000080


	//   ....[2]....
        /*56e8*/ 	.word	0x000001a0


	//   ....[3]....
        /*56ec*/ 	.word	0x00000410


	//   ....[4]....
        /*56f0*/ 	.word	0x000011d0


	//----- nvinfo : EIATTR_REG_RECONFIG
	.align		4
.L_33:
        /*56f4*/ 	.byte	0x01, 0x54
	.zero		2


	//----- nvinfo : EIATTR_SYSCALL_OFFSETS
	.align		4
        /*56f8*/ 	.byte	0x04, 0x46
        /*56fa*/ 	.short	(.L_35 - .L_34)


	//   ....[0]....
.L_34:
        /*56fc*/ 	.word	0x00001380


	//----- nvinfo : EIATTR_MBARRIER_INSTR_OFFSETS
	.align		4
.L_35:
        /*5700*/ 	.byte	0x04, 0x39
        /*5702*/ 	.short	(.L_37 - .L_36)


	//   ....[0]....
.L_36:
        /*5704*/ 	.word	0x00000320
        /*5708*/ 	.word	0x000000ff
        /*570c*/ 	.word	0x00000000
        /*5710*/ 	.short	0x0100
        /*5712*/ 	.byte	0x08
	.zero		1


	//   ....[1]....
        /*5714*/ 	.word	0x00000330
        /*5718*/ 	.word	0x000000ff
        /*571c*/ 	.word	0x00000038
        /*5720*/ 	.short	0x0100
        /*5722*/ 	.byte	0x08
	.zero		1


	//   ....[2]....
        /*5724*/ 	.word	0x00000340
        /*5728*/ 	.word	0x000000ff
        /*572c*/ 	.word	0x00000008
        /*5730*/ 	.short	0x0100
        /*5732*/ 	.byte	0x08
	.zero		1


	//   ....[3]....
        /*5734*/ 	.word	0x00000350
        /*5738*/ 	.word	0x000000ff
        /*573c*/ 	.word	0x00000040
        /*5740*/ 	.short	0x0100
        /*5742*/ 	.byte	0x08
	.zero		1


	//   ....[4]....
        /*5744*/ 	.word	0x00000360
        /*5748*/ 	.word	0x000000ff
        /*574c*/ 	.word	0x00000010
        /*5750*/ 	.short	0x0100
        /*5752*/ 	.byte	0x08
	.zero		1


	//   ....[5]....
        /*5754*/ 	.word	0x00000370
        /*5758*/ 	.word	0x000000ff
        /*575c*/ 	.word	0x00000048
        /*5760*/ 	.short	0x0100
        /*5762*/ 	.byte	0x08
	.zero		1


	//   ....[6]....
        /*5764*/ 	.word	0x00000380
        /*5768*/ 	.word	0x000000ff
        /*576c*/ 	.word	0x00000018
        /*5770*/ 	.short	0x0100
        /*5772*/ 	.byte	0x08
	.zero		1


	//   ....[7]....
        /*5774*/ 	.word	0x00000390
        /*5778*/ 	.word	0x000000ff
        /*577c*/ 	.word	0x00000050
        /*5780*/ 	.short	0x0100
        /*5782*/ 	.byte	0x08
	.zero		1


	//   ....[8]....
        /*5784*/ 	.word	0x000003a0
        /*5788*/ 	.word	0x000000ff
        /*578c*/ 	.word	0x00000020
        /*5790*/ 	.short	0x0100
        /*5792*/ 	.byte	0x08
	.zero		1


	//   ....[9]....
        /*5794*/ 	.word	0x000003b0
        /*5798*/ 	.word	0x000000ff
        /*579c*/ 	.word	0x00000058
        /*57a0*/ 	.short	0x0100
        /*57a2*/ 	.byte	0x08
	.zero		1


	//   ....[10]....
        /*57a4*/ 	.word	0x000003c0
        /*57a8*/ 	.word	0x000000ff
        /*57ac*/ 	.word	0x00000028
        /*57b0*/ 	.short	0x0100
        /*57b2*/ 	.byte	0x08
	.zero		1


	//   ....[11]....
        /*57b4*/ 	.word	0x000003d0
        /*57b8*/ 	.word	0x000000ff
        /*57bc*/ 	.word	0x00000060
        /*57c0*/ 	.short	0x0100
        /*57c2*/ 	.byte	0x08
	.zero		1


	//   ....[12]....
        /*57c4*/ 	.word	0x000003e0
        /*57c8*/ 	.word	0x000000ff
        /*57cc*/ 	.word	0x00000030
        /*57d0*/ 	.short	0x0100
        /*57d2*/ 	.byte	0x08
	.zero		1


	//   ....[13]....
        /*57d4*/ 	.word	0x000003f0
        /*57d8*/ 	.word	0x000000ff
        /*57dc*/ 	.word	0x00000068
        /*57e0*/ 	.short	0x0100
        /*57e2*/ 	.byte	0x08
	.zero		1


	//   ....[14]....
        /*57e4*/ 	.word	0x00000680
        /*57e8*/ 	.word	0x000000ff
        /*57ec*/ 	.word	0x00000080
        /*57f0*/ 	.short	0x0100
        /*57f2*/ 	.byte	0x10
	.zero		1


	//   ....[15]....
        /*57f4*/ 	.word	0x00000720
        /*57f8*/ 	.word	0x000000ff
        /*57fc*/ 	.word	0x00000088
        /*5800*/ 	.short	0x0100
        /*5802*/ 	.byte	0x10
	.zero		1


	//   ....[16]....
        /*5804*/ 	.word	0x00001420
        /*5808*/ 	.word	0x00000003
        /*580c*/ 	.word	0x00000000
        /*5810*/ 	.short	0x010a
        /*5812*/ 	.byte	0x3f
	.zero		1


	//   ....[17]....
        /*5814*/ 	.word	0x00001460
        /*5818*/ 	.word	0x00000003
        /*581c*/ 	.word	0x00000000
        /*5820*/ 	.short	0x010a
        /*5822*/ 	.byte	0x3f
	.zero		1


	//   ....[18]....
        /*5824*/ 	.word	0x00008a40
        /*5828*/ 	.word	0x000000ff
        /*582c*/ 	.word	0x00000000
        /*5830*/ 	.short	0x010a
        /*5832*/ 	.byte	0x0a
	.zero		1


	//   ....[19]....
        /*5834*/ 	.word	0x00008a80
        /*5838*/ 	.word	0x000000ff
        /*583c*/ 	.word	0x00000000
        /*5840*/ 	.short	0x010a
        /*5842*/ 	.byte	0x0a
	.zero		1


	//   ....[20]....
        /*5844*/ 	.word	0x00010b20
        /*5848*/ 	.word	0x000000ff
        /*584c*/ 	.word	0x00000000
        /*5850*/ 	.short	0x0101
        /*5852*/ 	.byte	0x08
	.zero		1


	//   ....[21]....
        /*5854*/ 	.word	0x00010d50
        /*5858*/ 	.word	0x000000ff
        /*585c*/ 	.word	0x00000000
        /*5860*/ 	.short	0x0101
        /*5862*/ 	.byte	0x04
	.zero		1


	//   ....[22]....
        /*5864*/ 	.word	0x0001f890
        /*5868*/ 	.word	0x0000000e
        /*586c*/ 	.word	0x00000038
        /*5870*/ 	.short	0x010a
        /*5872*/ 	.byte	0x3f
	.zero		1


	//   ....[23]....
        /*5874*/ 	.word	0x0001fcf0
        /*5878*/ 	.word	0x00000003
        /*587c*/ 	.word	0x00000088
        /*5880*/ 	.short	0x0101
        /*5882*/ 	.byte	0x3f
	.zero		1


	//   ....[24]....
        /*5884*/ 	.word	0x000204b0
        /*5888*/ 	.word	0x00000003
        /*588c*/ 	.word	0x00000000
        /*5890*/ 	.short	0x010a
        /*5892*/ 	.byte	0x3f
	.zero		1


	//   ....[25]....
        /*5894*/ 	.word	0x00020540
        /*5898*/ 	.word	0x00000003
        /*589c*/ 	.word	0x00000000
        /*58a0*/ 	.short	0x010a
        /*58a2*/ 	.byte	0x3f
	.zero		1


	//   ....[26]....
        /*58a4*/ 	.word	0x000205d0
        /*58a8*/ 	.word	0x00000003
        /*58ac*/ 	.word	0x00000000
        /*58b0*/ 	.short	0x010a
        /*58b2*/ 	.byte	0x3f
	.zero		1


	//   ....[27]....
        /*58b4*/ 	.word	0x00020660
        /*58b8*/ 	.word	0x00000003
        /*58bc*/ 	.word	0x00000000
        /*58c0*/ 	.short	0x010a
        /*58c2*/ 	.byte	0x3f
	.zero		1


	//   ....[28]....
        /*58c4*/ 	.word	0x000206f0
        /*58c8*/ 	.word	0x00000003
        /*58cc*/ 	.word	0x00000000
        /*58d0*/ 	.short	0x010a
        /*58d2*/ 	.byte	0x3f
	.zero		1


	//   ....[29]....
        /*58d4*/ 	.word	0x00020780
        /*58d8*/ 	.word	0x00000003
        /*58dc*/ 	.word	0x00000000
        /*58e0*/ 	.short	0x010a
        /*58e2*/ 	.byte	0x3f
	.zero		1


	//   ....[30]....
        /*58e4*/ 	.word	0x00020810
        /*58e8*/ 	.word	0x00000003
        /*58ec*/ 	.word	0x00000000
        /*58f0*/ 	.short	0x010a
        /*58f2*/ 	.byte	0x3f
	.zero		1


	//   ....[31]....
        /*58f4*/ 	.word	0x00020870
        /*58f8*/ 	.word	0x00000003
        /*58fc*/ 	.word	0x00000000
        /*5900*/ 	.short	0x010a
        /*5902*/ 	.byte	0x3f
	.zero		1


	//   ....[32]....
        /*5904*/ 	.word	0x000208d0
        /*5908*/ 	.word	0x00000004
        /*590c*/ 	.word	0x00000000
        /*5910*/ 	.short	0x010a
        /*5912*/ 	.byte	0x3f
	.zero		1


	//   ....[33]....
        /*5914*/ 	.word	0x000209a0
        /*5918*/ 	.word	0x0000000e
        /*591c*/ 	.word	0x00000038
        /*5920*/ 	.short	0x010a
        /*5922*/ 	.byte	0x3f
	.zero		1


	//   ....[34]....
        /*5924*/ 	.word	0x00020a70
        /*5928*/ 	.word	0x00000003
        /*592c*/ 	.word	0x00000000
        /*5930*/ 	.short	0x010a
        /*5932*/ 	.byte	0x3f
	.zero		1


	//   ....[35]....
        /*5934*/ 	.word	0x00020ac0
        /*5938*/ 	.word	0x00000003
        /*593c*/ 	.word	0x00000000
        /*5940*/ 	.short	0x010a
        /*5942*/ 	.byte	0x3f
	.zero		1


	//   ....[36]....
        /*5944*/ 	.word	0x00020b10
        /*5948*/ 	.word	0x00000003
        /*594c*/ 	.word	0x00000000
        /*5950*/ 	.short	0x010a
        /*5952*/ 	.byte	0x3f
	.zero		1


	//   ....[37]....
        /*5954*/ 	.word	0x00020b60
        /*5958*/ 	.word	0x00000003
        /*595c*/ 	.word	0x00000000
        /*5960*/ 	.short	0x010a
        /*5962*/ 	.byte	0x3f
	.zero		1


	//   ....[38]....
        /*5964*/ 	.word	0x00020bb0
        /*5968*/ 	.word	0x00000003
        /*596c*/ 	.word	0x00000000
        /*5970*/ 	.short	0x010a
        /*5972*/ 	.byte	0x3f
	.zero		1


	//   ....[39]....
        /*5974*/ 	.word	0x00020c00
        /*5978*/ 	.word	0x00000003
        /*597c*/ 	.word	0x00000000
        /*5980*/ 	.short	0x010a
        /*5982*/ 	.byte	0x3f
	.zero		1


	//----- nvinfo : EIATTR_NUM_MBARRIERS
	.align		4
.L_37:
        /*5984*/ 	.byte	0x03, 0x38
        /*5986*/ 	.short	0x0010


	//----- nvinfo : EIATTR_EXIT_INSTR_OFFSETS
	.align		4
        /*5988*/ 	.byte	0x04, 0x1c
        /*598a*/ 	.short	(.L_39 - .L_38)


	//   ....[0]....
.L_38:
        /*598c*/ 	.word	0x00000780


	//   ....[1]....
        /*5990*/ 	.word	0x000010f0


	//   ....[2]....
        /*5994*/ 	.word	0x0001ee10


	//   ....[3]....
        /*5998*/ 	.word	0x0001f520


	//   ....[4]....
        /*599c*/ 	.word	0x00020860


	//----- nvinfo : EIATTR_MAX_THREADS
	.align		4
.L_39:
        /*59a0*/ 	.byte	0x04, 0x05
        /*59a2*/ 	.short	(.L_41 - .L_40)
.L_40:
        /*59a4*/ 	.word	0x00000180
        /*59a8*/ 	.word	0x00000001
        /*59ac*/ 	.word	0x00000001


	//----- nvinfo : EIATTR_CRS_STACK_SIZE
	.align		4
.L_41:
        /*59b0*/ 	.byte	0x04, 0x1e
        /*59b2*/ 	.short	(.L_43 - .L_42)
.L_42:
        /*59b4*/ 	.word	0x00000000


	//----- nvinfo : EIATTR_CBANK_PARAM_SIZE
	.align		4
.L_43:
        /*59b8*/ 	.byte	0x03, 0x19
        /*59ba*/ 	.short	0x0470


	//----- nvinfo : EIATTR_PARAM_CBANK
	.align		4
        /*59bc*/ 	.byte	0x04, 0x0a
        /*59be*/ 	.short	(.L_45 - .L_44)
	.align		4
.L_44:
        /*59c0*/ 	.word	index@(.nv.constant0._ZN7cutlass13device_kernelINS_4gemm6kernel13GemmUniversalIN4cute5tupleIJiiiiEEENS1_10collective13CollectiveMmaINS1_34MainloopSm90TmaGmmaWarpSpecializedILi7ENS5_IJNS4_1CILi1EEESB_SB_EEENS1_35KernelTmaWarpSpecializedCooperativeEEENS5_IJNSA_ILi256EEESF_NSA_ILi64EEEEEEfNS5_IJlSB_lEEEfSI_NS4_8TiledMMAINS4_8MMA_AtomIJNS4_4SM904GMMA30MMA_64x256x8_F32TF32TF32_SS_TNILNSM_7ScaleInE1ELSO_1EEEEEENS4_6LayoutINS5_IJNSA_ILi2EEESB_SB_EEENS5_IJSB_NSA_ILi0EEESU_EEEEENS5_IJNS4_10UnderscoreESX_SX_EEEEENS4_13SM90_TMA_LOADENS4_14ComposedLayoutINS4_7SwizzleILi3ELi4ELi3EEENS4_18smem_ptr_flag_bitsILi32EEENSR_INS5_IJNSA_ILi8EEENSA_ILi32EEEEEENS5_IJS17_SB_EEEEEEEvNS4_8identityES10_S1B_vS1C_EENS_8epilogue10collective6detail29Sm90TmaWarpSpecializedAdapterINS1F_15DefaultEpilogueIfSI_SI_NS1E_6thread17LinearCombinationIfLi1EffLNS1J_9ScaleType4KindE0ELNS_15FloatRoundStyleE2EfEENS1_15EpilogueDefaultEEEEEvvEEEEvNT_6ParamsE)
        /*59c4*/ 	.short	0x0210
        /*59c6*/ 	.short	0x0470


	//----- nvinfo : EIATTR_SW_WAR
	.align		4
.L_45:
        /*59c8*/ 	.byte	0x04, 0x36
        /*59ca*/ 	.short	(.L_47 - .L_46)
.L_46:
        /*59cc*/ 	.word	0x00000008
.L_47:


//--------------------- .nv.callgraph             --------------------------
	.section	.nv.callgraph,"",@"SHT_CUDA_CALLGRAPH"
	.align	4
	.sectionentsize	8
	.align		4
        /*0000*/ 	.word	0x00000000
	.align		4
        /*0004*/ 	.word	0xffffffff
	.align		4
        /*0008*/ 	.word	index@(_ZN7cutlass13device_kernelINS_4gemm6kernel13GemmUniversalIN4cute5tupleIJiiiiEEENS1_10collective13CollectiveMmaINS1_34MainloopSm90TmaGmmaWarpSpecializedILi7ENS5_IJNS4_1CILi1EEESB_SB_EEENS1_35KernelTmaWarpSpecializedCooperativeEEENS5_IJNSA_ILi256EEESF_NSA_ILi64EEEEEEfNS5_IJlSB_lEEEfSI_NS4_8TiledMMAINS4_8MMA_AtomIJNS4_4SM904GMMA30MMA_64x256x8_F32TF32TF32_SS_TNILNSM_7ScaleInE1ELSO_1EEEEEENS4_6LayoutINS5_IJNSA_ILi2EEESB_SB_EEENS5_IJSB_NSA_ILi0EEESU_EEEEENS5_IJNS4_10UnderscoreESX_SX_EEEEENS4_13SM90_TMA_LOADENS4_14ComposedLayoutINS4_7SwizzleILi3ELi4ELi3EEENS4_18smem_ptr_flag_bitsILi32EEENSR_INS5_IJNSA_ILi8EEENSA_ILi32EEEEEENS5_IJS17_SB_EEEEEEEvNS4_8identityES10_S1B_vS1C_EENS_8epilogue10collective6detail29Sm90TmaWarpSpecializedAdapterINS1F_15DefaultEpilogueIfSI_SI_NS1E_6thread17LinearCombinationIfLi1EffLNS1J_9ScaleType4KindE0ELNS_15FloatRoundStyleE2EfEENS1_15EpilogueDefaultEEEEEvvEEEEvNT_6ParamsE)
	.align		4
        /*000c*/ 	.word	index@(__assertfail)
	.align		4
        /*0010*/ 	.word	0x00000000
	.align		4
        /*0014*/ 	.word	0xfffffffe
	.align		4
        /*0018*/ 	.word	0x00000000
	.align		4
        /*001c*/ 	.word	0xfffffffd
	.align		4
        /*0020*/ 	.word	0x00000000
	.align		4
        /*0024*/ 	.word	0xfffffffc


//--------------------- .nv.constant4             --------------------------
	.section	.nv.constant4,"a",@progbits
	.align	8
	.align		8
.nv.constant4:
        /*0000*/ 	.dword	__assertfail
	.align		8
        /*0008*/ 	.dword	__unnamed_1
	.align		8
        /*0010*/ 	.dword	_ZN40_INTERNAL_4f36ccf8_4_k_cu_3f77f56d_200234cuda3std3__45__cpo5beginE
	.align		8
        /*0018*/ 	.dword	_ZN40_INTERNAL_4f36ccf8_4_k_cu_3f77f56d_200234cuda3std3__45__cpo3endE
	.align		8
        /*0020*/ 	.dword	_ZN40_INTERNAL_4f36ccf8_4_k_cu_3f77f56d_200234cuda3std3__45__cpo6cbeginE
	.align		8
        /*0028*/ 	.dword	_ZN40_INTERNAL_4f36ccf8_4_k_cu_3f77f56d_200234cuda3std3__45__cpo4cendE
	.align		8
        /*0030*/ 	.dword	_ZN40_INTERNAL_4f36ccf8_4_k_cu_3f77f56d_200234cuda3std3__442_GLOBAL__N__4f36ccf8_4_k_cu_3f77f56d_200236ignoreE
	.align		8
        /*0038*/ 	.dword	_ZN40_INTERNAL_4f36ccf8_4_k_cu_3f77f56d_200234cuda3std3__419piecewise_constructE
	.align		8
        /*0040*/ 	.dword	_ZN40_INTERNAL_4f36ccf8_4_k_cu_3f77f56d_200234cuda3std3__48in_placeE
	.align		8
        /*0048*/ 	.dword	_ZN40_INTERNAL_4f36ccf8_4_k_cu_3f77f56d_200234cuda3std6ranges3__45__cpo4swapE
	.align		8
        /*0050*/ 	.dword	_ZN40_INTERNAL_4f36ccf8_4_k_cu_3f77f56d_200234cuda3std6ranges3__45__cpo9iter_moveE
	.align		8
        /*0058*/ 	.dword	_ZN40_INTERNAL_4f36ccf8_4_k_cu_3f77f56d_200234cute7productE
	.align		8
        /*0060*/ 	.dword	_ZN40_INTERNAL_4f36ccf8_4_k_cu_3f77f56d_200234cute1_E
	.align		8
        /*0068*/ 	.dword	$str$22
	.align		8
        /*0070*/ 	.dword	$str$23


//--------------------- .text._ZN7cutlass13device_kernelINS_4gemm6kernel13GemmUniversalIN4cute5tupleIJiiiiEEENS1_10collective13CollectiveMmaINS1_34MainloopSm90TmaGmmaWarpSpecializedILi7ENS5_IJNS4_1CILi1EEESB_SB_EEENS1_35KernelTmaWarpSpecializedCooperativeEEENS5_IJNSA_ILi256EEESF_NSA_ILi64EEEEEEfNS5_IJlSB_lEEEfSI_NS4_8TiledMMAINS4_8MMA_AtomIJNS4_4SM904GMMA30MMA_64x256x8_F32TF32TF32_SS_TNILNSM_7ScaleInE1ELSO_1EEEEEENS4_6LayoutINS5_IJNSA_ILi2EEESB_SB_EEENS5_IJSB_NSA_ILi0EEESU_EEEEENS5_IJNS4_10UnderscoreESX_SX_EEEEENS4_13SM90_TMA_LOADENS4_14ComposedLayoutINS4_7SwizzleILi3ELi4ELi3EEENS4_18smem_ptr_flag_bitsILi32EEENSR_INS5_IJNSA_ILi8EEENSA_ILi32EEEEEENS5_IJS17_SB_EEEEEEEvNS4_8identityES10_S1B_vS1C_EENS_8epilogue10collective6detail29Sm90TmaWarpSpecializedAdapterINS1F_15DefaultEpilogueIfSI_SI_NS1E_6thread17LinearCombinationIfLi1EffLNS1J_9ScaleType4KindE0ELNS_15FloatRoundStyleE2EfEENS1_15EpilogueDefaultEEEEEvvEEEEvNT_6ParamsE --------------------------
	.section	.text._ZN7cutlass13device_kernelINS_4gemm6kernel13GemmUniversalIN4cute5tupleIJiiiiEEENS1_10collective13CollectiveMmaINS1_34MainloopSm90TmaGmmaWarpSpecializedILi7ENS5_IJNS4_1CILi1EEESB_SB_EEENS1_35KernelTmaWarpSpecializedCooperativeEEENS5_IJNSA_ILi256EEESF_NSA_ILi64EEEEEEfNS5_IJlSB_lEEEfSI_NS4_8TiledMMAINS4_8MMA_AtomIJNS4_4SM904GMMA30MMA_64x256x8_F32TF32TF32_SS_TNILNSM_7ScaleInE1ELSO_1EEEEEENS4_6LayoutINS5_IJNSA_ILi2EEESB_SB_EEENS5_IJSB_NSA_ILi0EEESU_EEEEENS5_IJNS4_10UnderscoreESX_SX_EEEEENS4_13SM90_TMA_LOADENS4_14ComposedLayoutINS4_7SwizzleILi3ELi4ELi3EEENS4_18smem_ptr_flag_bitsILi32EEENSR_INS5_IJNSA_ILi8EEENSA_ILi32EEEEEENS5_IJS17_SB_EEEEEEEvNS4_8identityES10_S1B_vS1C_EENS_8epilogue10collective6detail29Sm90TmaWarpSpecializedAdapterINS1F_15DefaultEpilogueIfSI_SI_NS1E_6thread17LinearCombinationIfLi1EffLNS1J_9ScaleType4KindE0ELNS_15FloatRoundStyleE2EfEENS1_15EpilogueDefaultEEEEEvvEEEEvNT_6ParamsE,"ax",@progbits
	.align	128
.text._ZN7cutlass13device_kernelINS_4gemm6kernel13GemmUniversalIN4cute5tupleIJiiiiEEENS1_10collective13CollectiveMmaINS1_34MainloopSm90TmaGmmaWarpSpecializedILi7ENS5_IJNS4_1CILi1EEESB_SB_EEENS1_35KernelTmaWarpSpecializedCooperativeEEENS5_IJNSA_ILi256EEESF_NSA_ILi64EEEEEEfNS5_IJlSB_lEEEfSI_NS4_8TiledMMAINS4_8MMA_AtomIJNS4_4SM904GMMA30MMA_64x256x8_F32TF32TF32_SS_TNILNSM_7ScaleInE1ELSO_1EEEEEENS4_6LayoutINS5_IJNSA_ILi2EEESB_SB_EEENS5_IJSB_NSA_ILi0EEESU_EEEEENS5_IJNS4_10UnderscoreESX_SX_EEEEENS4_13SM90_TMA_LOADENS4_14ComposedLayoutINS4_7SwizzleILi3ELi4ELi3EEENS4_18smem_ptr_flag_bitsILi32EEENSR_INS5_IJNSA_ILi8EEENSA_ILi32EEEEEENS5_IJS17_SB_EEEEEEEvNS4_8identityES10_S1B_vS1C_EENS_8epilogue10collective6detail29Sm90TmaWarpSpecializedAdapterINS1F_15DefaultEpilogueIfSI_SI_NS1E_6thread17LinearCombinationIfLi1EffLNS1J_9ScaleType4KindE0ELNS_15FloatRoundStyleE2EfEENS1_15EpilogueDefaultEEEEEvvEEEEvNT_6ParamsE:
        .type           _ZN7cutlass13device_kernelINS_4gemm6kernel13GemmUniversalIN4cute5tupleIJiiiiEEENS1_10collective13CollectiveMmaINS1_34MainloopSm90TmaGmmaWarpSpecializedILi7ENS5_IJNS4_1CILi1EEESB_SB_EEENS1_35KernelTmaWarpSpecializedCooperativeEEENS5_IJNSA_ILi256EEESF_NSA_ILi64EEEEEEfNS5_IJlSB_lEEEfSI_NS4_8TiledMMAINS4_8MMA_AtomIJNS4_4SM904GMMA30MMA_64x256x8_F32TF32TF32_SS_TNILNSM_7ScaleInE1ELSO_1EEEEEENS4_6LayoutINS5_IJNSA_ILi2EEESB_SB_EEENS5_IJSB_NSA_ILi0EEESU_EEEEENS5_IJNS4_10UnderscoreESX_SX_EEEEENS4_13SM90_TMA_LOADENS4_14ComposedLayoutINS4_7SwizzleILi3ELi4ELi3EEENS4_18smem_ptr_flag_bitsILi32EEENSR_INS5_IJNSA_ILi8EEENSA_ILi32EEEEEENS5_IJS17_SB_EEEEEEEvNS4_8identityES10_S1B_vS1C_EENS_8epilogue10collective6detail29Sm90TmaWarpSpecializedAdapterINS1F_15DefaultEpilogueIfSI_SI_NS1E_6thread17LinearCombinationIfLi1EffLNS1J_9ScaleType4KindE0ELNS_15FloatRoundStyleE2EfEENS1_15EpilogueDefaultEEEEEvvEEEEvNT_6ParamsE,@function
        .size           _ZN7cutlass13device_kernelINS_4gemm6kernel13GemmUniversalIN4cute5tupleIJiiiiEEENS1_10collective13CollectiveMmaINS1_34MainloopSm90TmaGmmaWarpSpecializedILi7ENS5_IJNS4_1CILi1EEESB_SB_EEENS1_35KernelTmaWarpSpecializedCooperativeEEENS5_IJNSA_ILi256EEESF_NSA_ILi64EEEEEEfNS5_IJlSB_lEEEfSI_NS4_8TiledMMAINS4_8MMA_AtomIJNS4_4SM904GMMA30MMA_64x256x8_F32TF32TF32_SS_TNILNSM_7ScaleInE1ELSO_1EEEEEENS4_6LayoutINS5_IJNSA_ILi2EEESB_SB_EEENS5_IJSB_NSA_ILi0EEESU_EEEEENS5_IJNS4_10UnderscoreESX_SX_EEEEENS4_13SM90_TMA_LOADENS4_14ComposedLayoutINS4_7SwizzleILi3ELi4ELi3EEENS4_18smem_ptr_flag_bitsILi32EEENSR_INS5_IJNSA_ILi8EEENSA_ILi32EEEEEENS5_IJS17_SB_EEEEEEEvNS4_8identityES10_S1B_vS1C_EENS_8epilogue10collective6detail29Sm90TmaWarpSpecializedAdapterINS1F_15DefaultEpilogueIfSI_SI_NS1E_6thread17LinearCombinationIfLi1EffLNS1J_9ScaleType4KindE0ELNS_15FloatRoundStyleE2EfEENS1_15EpilogueDefaultEEEEEvvEEEEvNT_6ParamsE,(.L_x_582 - _ZN7cutlass13device_kernelINS_4gemm6kernel13GemmUniversalIN4cute5tupleIJiiiiEEENS1_10collective13CollectiveMmaINS1_34MainloopSm90TmaGmmaWarpSpecializedILi7ENS5_IJNS4_1CILi1EEESB_SB_EEENS1_35KernelTmaWarpSpecializedCooperativeEEENS5_IJNSA_ILi256EEESF_NSA_ILi64EEEEEEfNS5_IJlSB_lEEEfSI_NS4_8TiledMMAINS4_8MMA_AtomIJNS4_4SM904GMMA30MMA_64x256x8_F32TF32TF32_SS_TNILNSM_7ScaleInE1ELSO_1EEEEEENS4_6LayoutINS5_IJNSA_ILi2EEESB_SB_EEENS5_IJSB_NSA_ILi0EEESU_EEEEENS5_IJNS4_10UnderscoreESX_SX_EEEEENS4_13SM90_TMA_LOADENS4_14ComposedLayoutINS4_7SwizzleILi3ELi4ELi3EEENS4_18smem_ptr_flag_bitsILi32EEENSR_INS5_IJNSA_ILi8EEENSA_ILi32EEEEEENS5_IJS17_SB_EEEEEEEvNS4_8identityES10_S1B_vS1C_EENS_8epilogue10collective6detail29Sm90TmaWarpSpecializedAdapterINS1F_15DefaultEpilogueIfSI_SI_NS1E_6thread17LinearCombinationIfLi1EffLNS1J_9ScaleType4KindE0ELNS_15FloatRoundStyleE2EfEENS1_15EpilogueDefaultEEEEEvvEEEEvNT_6ParamsE)
        .other          _ZN7cutlass13device_kernelINS_4gemm6kernel13GemmUniversalIN4cute5tupleIJiiiiEEENS1_10collective13CollectiveMmaINS1_34MainloopSm90TmaGmmaWarpSpecializedILi7ENS5_IJNS4_1CILi1EEESB_SB_EEENS1_35KernelTmaWarpSpecializedCooperativeEEENS5_IJNSA_ILi256EEESF_NSA_ILi64EEEEEEfNS5_IJlSB_lEEEfSI_NS4_8TiledMMAINS4_8MMA_AtomIJNS4_4SM904GMMA30MMA_64x256x8_F32TF32TF32_SS_TNILNSM_7ScaleInE1ELSO_1EEEEEENS4_6LayoutINS5_IJNSA_ILi2EEESB_SB_EEENS5_IJSB_NSA_ILi0EEESU_EEEEENS5_IJNS4_10UnderscoreESX_SX_EEEEENS4_13SM90_TMA_LOADENS4_14ComposedLayoutINS4_7SwizzleILi3ELi4ELi3EEENS4_18smem_ptr_flag_bitsILi32EEENSR_INS5_IJNSA_ILi8EEENSA_ILi32EEEEEENS5_IJS17_SB_EEEEEEEvNS4_8identityES10_S1B_vS1C_EENS_8epilogue10collective6detail29Sm90TmaWarpSpecializedAdapterINS1F_15DefaultEpilogueIfSI_SI_NS1E_6thread17LinearCombinationIfLi1EffLNS1J_9ScaleType4KindE0ELNS_15FloatRoundStyleE2EfEENS1_15EpilogueDefaultEEEEEvvEEEEvNT_6ParamsE,@"STO_CUDA_ENTRY STV_DEFAULT"
_ZN7cutlass13device_kernelINS_4gemm6kernel13GemmUniversalIN4cute5tupleIJiiiiEEENS1_10collective13CollectiveMmaINS1_34MainloopSm90TmaGmmaWarpSpecializedILi7ENS5_IJNS4_1CILi1EEESB_SB_EEENS1_35KernelTmaWarpSpecializedCooperativeEEENS5_IJNSA_ILi256EEESF_NSA_ILi64EEEEEEfNS5_IJlSB_lEEEfSI_NS4_8TiledMMAINS4_8MMA_AtomIJNS4_4SM904GMMA30MMA_64x256x8_F32TF32TF32_SS_TNILNSM_7ScaleInE1ELSO_1EEEEEENS4_6LayoutINS5_IJNSA_ILi2EEESB_SB_EEENS5_IJSB_NSA_ILi0EEESU_EEEEENS5_IJNS4_10UnderscoreESX_SX_EEEEENS4_13SM90_TMA_LOADENS4_14ComposedLayoutINS4_7SwizzleILi3ELi4ELi3EEENS4_18smem_ptr_flag_bitsILi32EEENSR_INS5_IJNSA_ILi8EEENSA_ILi32EEEEEENS5_IJS17_SB_EEEEEEEvNS4_8identityES10_S1B_vS1C_EENS_8epilogue10collective6detail29Sm90TmaWarpSpecializedAdapterINS1F_15DefaultEpilogueIfSI_SI_NS1E_6thread17LinearCombinationIfLi1EffLNS1J_9ScaleType4KindE0ELNS_15FloatRoundStyleE2EfEENS1_15EpilogueDefaultEEEEEvvEEEEvNT_6ParamsE:
[----:B------:R-:W0:Y:S02]  /*0000*/  LDC R1, c[0x0][0x28] ;  /* 0x00000a00ff017b82 */ /* 0x000e240000000800 */
[----:B0-----:R-:W-:Y:S01]  /*0010*/  IADD3 R1, R1, -0xcf0, RZ ;  /* 0xfffff31001017810 */ /* 0x001fe20007ffe0ff */
[----:B------:R-:W0:Y:S01]  /*0020*/  S2R R2, SR_TID.X ;  /* 0x0000000000027919 */ /* 0x000e220000002100 */
[----:B------:R-:W-:Y:S01]  /*0030*/  ELECT P0, URZ, PT ;  /* 0x00000000003f782f */ /* 0x000fe20003800000 */
[----:B------:R-:W-:Y:S01]  /*0040*/  BSSY B0, `(.L_x_0) ;  /* 0x0000015000007945 */ /* 0x000fe20003800000 */
[--C-:B0-----:R-:W-:Y:S02]  /*0050*/  SHF.R.U32.HI R0, RZ, 0x5, R2.reuse ;  /* 0x00000005ff007819 */ /* 0x101fe40000011602 */
[----:B------:R-:W-:-:S03]  /*0060*/  SHF.R.U32.HI R160, RZ, 0x7, R2 ;  /* 0x00000007ffa07819 */ /* 0x000fc60000011602 */
[----:B------:R-:W0:Y:S04]  /*0070*/  SHFL.IDX PT, R3, R0, RZ, 0x1f ;  /* 0x00001fff00037589 */ /* 0x000e2800000e0000 */
[----:B------:R-:W1:Y:S01]  /*0080*/  SHFL.IDX PT, R2, R160, RZ, 0x1f ;  /* 0x00001fffa0027589 */ /* 0x000e6200000e0000 */
[----:B0-----:R-:W-:Y:S02]  /*0090*/  R2UR UR10, R3 ;  /* 0x00000000030a72ca */ /* 0x001fe400000e0000 */
[----:B-1----:R-:W-:-:S11]  /*00a0*/  R2UR UR5, R2 ;  /* 0x00000000020572ca */ /* 0x002fd600000e0000 */
[----:B------:R-:W-:Y:S02]  /*00b0*/  USHF.R.S32.HI UR4, URZ, 0x1f, UR10 ;  /* 0x0000001f3f047899 */ /* 0x000fe4000801140a */
[----:B------:R-:W-:Y:S02]  /*00c0*/  ISETP.NE.OR P0, PT, RZ, UR10, !P0 ;  /* 0x0000000aff007c0c */ /* 0x000fe4000c705670 */
[----:B------:R-:W-:-:S04]  /*00d0*/  ULEA.HI UR4, UR4, UR10, URZ, 0x2 ;  /* 0x0000000a04047291 */ /* 0x000fc8000f8f103f */
[----:B------:R-:W-:-:S04]  /*00e0*/  ULOP3.LUT UR4, UR4, 0xfffffffc, URZ, 0xc0, !UPT ;  /* 0xfffffffc04047892 */ /* 0x000fc8000f8ec03f */
[----:B------:R-:W-:-:S03]  /*00f0*/  UIADD3 UR10, UR10, -UR4, URZ ;  /* 0x800000040a0a7290 */ /* 0x000fc6000fffe03f */
[----:B------:R-:W-:Y:S09]  /*0100*/  @P0 BRA `(.L_x_1) ;  /* 0x0000000000200947 */ /* 0x000ff20003800000 */
[----:B------:R-:W-:Y:S02]  /*0110*/  ULDC.64 UR6, c[0x0][0x198] ;  /* 0x0000660000067ab9 */ /* 0x000fe40000000a00 */
[----:B------:R-:W-:Y:S02]  /*0120*/  UIADD3 UR8, UP0, UR6, 0xf0, URZ ;  /* 0x000000f006087890 */ /* 0x000fe4000ff1e03f */
[----:B------:R-:W-:Y:S02]  /*0130*/  UIADD3 UR6, UP1, UR6, 0x1f0, URZ ;  /* 0x000001f006067890 */ /* 0x000fe4000ff3e03f */
[----:B------:R-:W-:Y:S02]  /*0140*/  UIADD3.X UR9, URZ, UR7, URZ, UP0, !UPT ;  /* 0x000000073f097290 */ /* 0x000fe400087fe43f */
[----:B------:R-:W-:-:S07]  /*0150*/  UIADD3.X UR7, URZ, UR7, URZ, UP1, !UPT ;  /* 0x000000073f077290 */ /* 0x000fce0008ffe43f */
[----:B------:R0:W-:Y:S02]  /*0160*/  UTMACCTL.PF [UR8] ;  /* 0x00000000080079b9 */ /* 0x0001e40008040000 */
[----:B------:R0:W-:Y:S02]  /*0170*/  UTMACCTL.PF [UR6] ;  /* 0x00000000060079b9 */ /* 0x0001e40008040000 */
[----:B0-----:R-:W-:Y:S01]  /*0180*/  NOP ;  /* 0x0000000000007918 */ /* 0x001fe20000000000 */
.L_x_1:
[----:B------:R-:W-:Y:S05]  /*0190*/  BSYNC B0 ;  /* 0x0000000000007941 */ /* 0x000fea0003800000 */
.L_x_0:
[----:B------:R-:W0:Y:S01]  /*01a0*/  SHFL.IDX PT, R2, R0, RZ, 0x1f ;  /* 0x00001fff00027589 */ /* 0x000e2200000e0000 */
[----:B------:R-:W-:Y:S01]  /*01b0*/  UISETP.NE.AND UP0, UPT, UR10, 0x3, UPT ;  /* 0x000000030a00788c */ /* 0x000fe2000bf05270 */
[----:B------:R-:W-:Y:S01]  /*01c0*/  ISETP.NE.AND P1, PT, RZ, UR5, PT ;  /* 0x00000005ff007c0c */ /* 0x000fe2000bf25270 */
[----:B------:R-:W-:Y:S02]  /*01d0*/  UIADD3 UR18, UR5, -0x1, URZ ;  /* 0xffffffff05127890 */ /* 0x000fe4000fffe03f */
[----:B------:R-:W-:Y:S02]  /*01e0*/  UISETP.EQ.OR UP0, UPT, UR10, URZ, !UP0 ;  /* 0x0000003f0a00728c */ /* 0x000fe4000c702670 */
[----:B------:R-:W-:Y:S02]  /*01f0*/  UISETP.GE.U32.AND UP1, UPT, UR18, 0x2, UPT ;  /* 0x000000021200788c */ /* 0x000fe4000bf26070 */
[----:B------:R-:W-:-:S04]  /*0200*/  UISETP.EQ.AND UP0, UPT, UR5, URZ, UP0 ;  /* 0x0000003f0500728c */ /* 0x000fc80008702270 */
[----:B------:R-:W-:-:S04]  /*0210*/  USEL UR38, URZ, 0x1, !UP0 ;  /* 0x000000013f267887 */ /* 0x000fc8000c000000 */
[----:B------:R-:W-:Y:S01]  /*0220*/  USEL UR38, UR38, 0x2, UP1 ;  /* 0x0000000226267887 */ /* 0x000fe20008800000 */
[----:B0-----:R-:W-:-:S13]  /*0230*/  ISETP.NE.AND P0, PT, R2, RZ, PT ;  /* 0x000000ff0200720c */ /* 0x001fda0003f05270 */
[----:B------:R-:W-:Y:S05]  /*0240*/  @P0 BRA `(.L_x_2) ;  /* 0x0000000000700947 */ /* 0x000fea0003800000 */
[----:B------:R-:W0:Y:S01]  /*0250*/  S2UR UR8, SR_CgaCtaId ;  /* 0x00000000000879c3 */ /* 0x000e220000008800 */
[----:B------:R-:W-:Y:S01]  /*0260*/  UMOV UR4, 0x400 ;  /* 0x0000040000047882 */ /* 0x000fe20000000000 */
[----:B------:R-:W-:Y:S01]  /*0270*/  UMOV UR5, 0x1 ;  /* 0x0000000100057882 */ /* 0x000fe20000000000 */
[----:B------:R-:W-:Y:S01]  /*0280*/  UMOV UR6, 0x100 ;  /* 0x0000010000067882 */ /* 0x000fe20000000000 */
[----:B------:R-:W-:Y:S01]  /*0290*/  ELECT P0, URZ, PT ;  /* 0x00000000003f782f */ /* 0x000fe20003800000 */
[----:B------:R-:W-:-:S04]  /*02a0*/  UIADD3 UR6, -UR6, 0x100000, URZ ;  /* 0x0010000006067890 */ /* 0x000fc8000fffe13f */
[----:B------:R-:W-:Y:S02]  /*02b0*/  USHF.L.U32 UR7, UR6, 0xb, URZ ;  /* 0x0000000b06077899 */ /* 0x000fe4000800063f */
[----:B------:R-:W-:Y:S02]  /*02c0*/  USHF.L.U32 UR6, UR6, 0x1, URZ ;  /* 0x0000000106067899 */ /* 0x000fe4000800063f */
[----:B0-----:R-:W-:Y:S02]  /*02d0*/  ULEA UR8, UR8, UR4, 0x18 ;  /* 0x0000000408087291 */ /* 0x001fe4000f8ec03f */
[----:B------:R-:W-:-:S04]  /*02e0*/  UIADD3 UR4, -UR5, 0x100000, URZ ;  /* 0x0010000005047890 */ /* 0x000fc8000fffe13f */
[----:B------:R-:W-:Y:S02]  /*02f0*/  USHF.L.U32 UR5, UR4, 0xb, URZ ;  /* 0x0000000b04057899 */ /* 0x000fe4000800063f */
[----:B------:R-:W-:Y:S01]  /*0300*/  USHF.L.U32 UR4, UR4, 0x1, URZ ;  /* 0x0000000104047899 */ /* 0x000fe2000800063f */
[----:B------:R-:W0:Y:S11]  /*0310*/  FENCE.VIEW.ASYNC.S ;  /* 0x00000000000073c6 */ /* 0x000e360000000000 */
[----:B0-----:R0:W1:Y:S01]  /*0320*/  SYNCS.EXCH.64 URZ, [UR8], UR4 ;  /* 0x00000004083f75b2 */ /* 0x0010620008000100 */
[----:B------:R0:W2:Y:S01]  /*0330*/  SYNCS.EXCH.64 URZ, [UR8+0x38], UR6 ;  /* 0x00003806083f75b2 */ /* 0x0000a20008000100 */
[----:B------:R0:W3:Y:S01]  /*0340*/  SYNCS.EXCH.64 URZ, [UR8+0x8], UR4 ;  /* 0x00000804083f75b2 */ /* 0x0000e20008000100 */
[----:B------:R0:W4:Y:S01]  /*0350*/  SYNCS.EXCH.64 URZ, [UR8+0x40], UR6 ;  /* 0x00004006083f75b2 */ /* 0x0001220008000100 */
[----:B------:R0:W0:Y:S01]  /*0360*/  SYNCS.EXCH.64 URZ, [UR8+0x10], UR4 ;  /* 0x00001004083f75b2 */ /* 0x0000220008000100 */
        /* <DEDUP_REMOVED lines=9> */
[----:B------:R-:W-:Y:S01]  /*0400*/  NOP ;  /* 0x0000000000007918 */ /* 0x000fe20000000000 */
.L_x_2:
[----:B------:R-:W5:Y:S01]  /*0410*/  SHFL.IDX PT, R0, R0, RZ, 0x1f ;  /* 0x00001fff00007589 */ /* 0x000f6200000e0000 */
[----:B------:R-:W-:Y:S01]  /*0420*/  ELECT P0, URZ, PT ;  /* 0x00000000003f782f */ /* 0x000fe20003800000 */
[----:B------:R-:W1:Y:S01]  /*0430*/  S2UR UR17, SR_CTAID.Y ;  /* 0x00000000001179c3 */ /* 0x000e620000002600 */
[----:B0-----:R-:W-:Y:S01]  /*0440*/  ULDC UR5, c[0x0][0x65c] ;  /* 0x0001970000057ab9 */ /* 0x001fe20000000800 */
[----:B------:R-:W-:Y:S01]  /*0450*/  UMOV UR12, 0x20 ;  /* 0x00000020000c7882 */ /* 0x000fe20000000000 */
[----:B------:R-:W-:Y:S01]  /*0460*/  UISETP.NE.AND UP2, UPT, UR5, 0x1, UPT ;  /* 0x000000010500788c */ /* 0x000fe2000bf45270 */
[----:B------:R-:W-:Y:S01]  /*0470*/  NOP ;  /* 0x0000000000007918 */ /* 0x000fe20000000000 */
[----:B------:R-:W-:Y:S02]  /*0480*/  NOP ;  /* 0x0000000000007918 */ /* 0x000fe40000000000 */
[----:B------:R-:W-:Y:S01]  /*0490*/  UP2UR UR39, UPR, URZ, 0x4 ;  /* 0x000000043f277883 */ /* 0x000fe20008000000 */
[----:B------:R-:W0:Y:S01]  /*04a0*/  S2UR UR4, SR_CTAID.X ;  /* 0x00000000000479c3 */ /* 0x000e220000002500 */
[----:B------:R-:W-:-:S02]  /*04b0*/  PLOP3.LUT P2, PT, PT, PT, UP2, 0x80, 0x0 ;  /* 0x000000000000781c */ /* 0x000fc40003f4f028 */
[----:B------:R-:W-:Y:S02]  /*04c0*/  PLOP3.LUT P4, PT, PT, PT, UP2, 0x80, 0x0 ;  /* 0x000000000000781c */ /* 0x000fe40003f8f028 */
[----:B------:R-:W-:Y:S01]  /*04d0*/  PLOP3.LUT P3, PT, PT, PT, UP2, 0x80, 0x0 ;  /* 0x000000000000781c */ /* 0x000fe20003f6f028 */
[----:B------:R-:W-:Y:S01]  /*04e0*/  @UP2 ULDC UR14, c[0x0][0x10] ;  /* 0x00000400000e2ab9 */ /* 0x000fe20000000800 */
[----:B------:R-:W-:Y:S01]  /*04f0*/  @UP2 UMOV UR9, URZ ;  /* 0x0000003f00092c82 */ /* 0x000fe20008000000 */
[----:B------:R-:W-:Y:S01]  /*0500*/  @!UP2 ULDC UR11, c[0x0][0xc] ;  /* 0x00000300000baab9 */ /* 0x000fe20000000800 */
[----:B-----5:R-:W-:Y:S01]  /*0510*/  ISETP.NE.OR P0, PT, R0, RZ, !P0 ;  /* 0x000000ff0000720c */ /* 0x020fe20004705670 */
[----:B-1----:R-:W-:Y:S02]  /*0520*/  @UP2 UMOV UR7, UR17 ;  /* 0x0000001100072c82 */ /* 0x002fe40008000000 */
[----:B------:R-:W-:Y:S01]  /*0530*/  @UP2 UMOV UR8, UR7 ;  /* 0x0000000700082c82 */ /* 0x000fe20008000000 */
[----:B------:R-:W-:Y:S01]  /*0540*/  @!UP2 UMOV UR7, UR17 ;  /* 0x000000110007ac82 */ /* 0x000fe20008000000 */
[----:B0-----:R-:W-:-:S08]  /*0550*/  @UP2 UIMAD.WIDE.U32 UR14, UR4, UR14, UR8 ;  /* 0x0000000e040e22a5 */ /* 0x001fd0000f8e0008 */
[----:B------:R-:W-:Y:S01]  /*0560*/  VOTEU.ALL UP0, P0 ;  /* 0x00000000003f7886 */ /* 0x000fe20000000000 */
[----:B------:R-:W-:Y:S01]  /*0570*/  VOTEU.ALL UP1, P0 ;  /* 0x00000000003f7886 */ /* 0x000fe20000020000 */
[----:B------:R-:W-:Y:S01]  /*0580*/  IMAD.U32 R2, RZ, RZ, UR14 ;  /* 0x0000000eff027e24 */ /* 0x000fe2000f8e00ff */
[----:B------:R-:W-:Y:S02]  /*0590*/  MOV R3, UR15 ;  /* 0x0000000f00037c02 */ /* 0x000fe40008000f00 */
[----:B------:R-:W0:Y:S01]  /*05a0*/  @!UP0 S2UR UR6, SR_CgaCtaId ;  /* 0x00000000000689c3 */ /* 0x000e220000008800 */
[----:B------:R-:W-:Y:S01]  /*05b0*/  @!UP0 UMOV UR5, 0x400 ;  /* 0x0000040000058882 */ /* 0x000fe20000000000 */
[----:B------:R-:W-:-:S04]  /*05c0*/  @!UP0 UIADD3 UR12, -UR12, 0x100000, URZ ;  /* 0x001000000c0c8890 */ /* 0x000fc8000fffe13f */
[----:B------:R-:W-:Y:S02]  /*05d0*/  @!UP0 USHF.L.U32 UR13, UR12, 0xb, URZ ;  /* 0x0000000b0c0d8899 */ /* 0x000fe4000800063f */
[----:B------:R-:W-:Y:S02]  /*05e0*/  @!UP0 USHF.L.U32 UR12, UR12, 0x1, URZ ;  /* 0x000000010c0c8899 */ /* 0x000fe4000800063f */
[----:B0-----:R-:W-:Y:S01]  /*05f0*/  @!UP0 ULEA UR16, UR6, UR5, 0x18 ;  /* 0x0000000506108291 */ /* 0x001fe2000f8ec03f */
[----:B------:R-:W-:Y:S01]  /*0600*/  VOTEU.ALL UP0, P0 ;  /* 0x00000000003f7886 */ /* 0x000fe20000000000 */
[----:B------:R-:W-:Y:S01]  /*0610*/  PLOP3.LUT P0, PT, PT, PT, UP2, 0x80, 0x0 ;  /* 0x000000000000781c */ /* 0x000fe20003f0f028 */
[----:B------:R-:W-:Y:S01]  /*0620*/  UMOV UR5, URZ ;  /* 0x0000003f00057c82 */ /* 0x000fe20008000000 */
[----:B------:R-:W-:Y:S01]  /*0630*/  @UP2 UMOV UR6, URZ ;  /* 0x0000003f00062c82 */ /* 0x000fe20008000000 */
[----:B------:R-:W-:Y:S02]  /*0640*/  @!UP2 UIMAD.WIDE.U32 UR8, UR11, UR7, UR4 ;  /* 0x000000070b08a2a5 */ /* 0x000fe4000f8e0004 */
[----:B------:R-:W-:-:S04]  /*0650*/  @UP2 UIADD3 UR6, UR15, UR6, URZ ;  /* 0x000000060f062290 */ /* 0x000fc8000fffe03f */
[----:B------:R-:W-:Y:S01]  /*0660*/  MOV R5, UR9 ;  /* 0x0000000900057c02 */ /* 0x000fe20008000f00 */
[----:B------:R-:W0:Y:S02]  /*0670*/  FENCE.VIEW.ASYNC.S ;  /* 0x00000000000073c6 */ /* 0x000e240000000000 */
[----:B0-----:R0:W2:Y:S01]  /*0680*/  @!UP0 SYNCS.EXCH.64 URZ, [UR16+0x80], UR12 ;  /* 0x0000800c103f85b2 */ /* 0x0010a20008000100 */
[----:B------:R-:W-:Y:S01]  /*0690*/  @P2 MOV R6, UR6 ;  /* 0x0000000600062c02 */ /* 0x000fe20008000f00 */
[----:B------:R-:W-:Y:S01]  /*06a0*/  IMAD.U32 R4, RZ, RZ, UR8 ;  /* 0x00000008ff047e24 */ /* 0x000fe2000f8e00ff */
[----:B------:R-:W-:Y:S01]  /*06b0*/  @!P4 MOV R6, R5 ;  /* 0x000000050006c202 */ /* 0x000fe20000000f00 */
[----:B------:R-:W-:Y:S01]  /*06c0*/  @P0 IMAD.MOV.U32 R7, RZ, RZ, R2 ;  /* 0x000000ffff070224 */ /* 0x000fe200078e0002 */
[----:B------:R-:W-:Y:S01]  /*06d0*/  MOV R3, UR9 ;  /* 0x0000000900037c02 */ /* 0x000fe20008000f00 */
[----:B------:R-:W-:Y:S02]  /*06e0*/  IMAD.U32 R2, RZ, RZ, UR8 ;  /* 0x00000008ff027e24 */ /* 0x000fe4000f8e00ff */
[----:B------:R0:W-:Y:S02]  /*06f0*/  STL [R1+0x200], R6 ;  /* 0x0002000601007387 */ /* 0x0001e40000100800 */
[----:B------:R-:W-:-:S05]  /*0700*/  @!P3 IMAD.MOV.U32 R7, RZ, RZ, R2 ;  /* 0x000000ffff07b224 */ /* 0x000fca00078e0002 */
[----:B------:R0:W-:Y:S01]  /*0710*/  STL [R1+0x204], R7 ;  /* 0x0002040701007387 */ /* 0x0001e20000100800 */
[----:B------:R0:W2:Y:S01]  /*0720*/  @!UP1 SYNCS.EXCH.64 URZ, [UR16+0x88], UR12 ;  /* 0x0000880c103f95b2 */ /* 0x0000a20008000100 */
[----:B------:R-:W-:Y:S01]  /*0730*/  NOP ;  /* 0x0000000000007918 */ /* 0x000fe20000000000 */
[----:B--234-:R-:W-:Y:S06]  /*0740*/  BAR.SYNC.DEFER_BLOCKING 0x0 ;  /* 0x0000000000007b1d */ /* 0x01cfec0000010000 */
[----:B------:R-:W-:Y:S05]  /*0750*/  @!P1 BRA `(.L_x_3) ;  /* 0x000001e400b09947 */ /* 0x000fea0003800000 */
[----:B------:R-:W-:-:S06]  /*0760*/  UISETP.GT.U32.AND UP0, UPT, UR18, 0x1, UPT ;  /* 0x000000011200788c */ /* 0x000fcc000bf04070 */
[----:B------:R-:W-:-:S13]  /*0770*/  PLOP3.LUT P0, PT, PT, PT, UP0, 0x80, 0x0 ;  /* 0x000000000000781c */ /* 0x000fda0003f0f008 */
[----:B0-----:R-:W-:Y:S05]  /*0780*/  @P0 EXIT ;  /* 0x000000000000094d */ /* 0x001fea0003800000 */
[----:B------:R-:W-:Y:S01]  /*0790*/  ULDC.64 UR8, c[0x0][0x650] ;  /* 0x0001940000087ab9 */ /* 0x000fe20000000a00 */
[----:B------:R-:W-:Y:S01]  /*07a0*/  UMOV UR40, 0xffffffff ;  /* 0xffffffff00287882 */ /* 0x000fe20000000000 */
[----:B------:R-:W-:Y:S01]  /*07b0*/  ISETP.GE.U32.AND P0, PT, R7, UR8, PT ;  /* 0x0000000807007c0c */ /* 0x000fe2000bf06070 */
[----:B------:R-:W-:Y:S01]  /*07c0*/  UMOV UR41, 0xffffffff ;  /* 0xffffffff00297882 */ /* 0x000fe20000000000 */
[----:B------:R-:W-:Y:S01]  /*07d0*/  UMOV UR42, 0xffffffff ;  /* 0xffffffff002a7882 */ /* 0x000fe20000000000 */
[----:B------:R-:W-:Y:S02]  /*07e0*/  PRMT R0, RZ, 0x7610, R0 ;  /* 0x00007610ff007816 */ /* 0x000fe40000000000 */
[----:B------:R-:W-:-:S13]  /*07f0*/  ISETP.GE.U32.AND.EX P0, PT, R6, UR9, PT, P0 ;  /* 0x0000000906007c0c */ /* 0x000fda000bf06100 */
[----:B------:R-:W-:Y:S05]  /*0800*/  @P0 BRA `(.L_x_4) ;  /* 0x0000000400800947 */ /* 0x000fea0003800000 */
[----:B------:R-:W-:Y:S01]  /*0810*/  I2FP.F32.U32 R0, UR4 ;  /* 0x0000000400007c45 */ /* 0x000fe20008201000 */
[----:B------:R-:W-:Y:S01]  /*0820*/  ULDC.64 UR16, c[0x0][0x628] ;  /* 0x00018a0000107ab9 */ /* 0x000fe20000000a00 */
[----:B------:R-:W-:Y:S01]  /*0830*/  ULDC UR6, c[0x0][0x150] ;  /* 0x0000540000067ab9 */ /* 0x000fe20000000800 */
[----:B------:R-:W-:Y:S01]  /*0840*/  ISETP.NE.U32.AND P0, PT, RZ, UR16, PT ;  /* 0x00000010ff007c0c */ /* 0x000fe2000bf05070 */
[----:B------:R-:W-:Y:S01]  /*0850*/  ULDC UR15, c[0x0][0x630] ;  /* 0x00018c00000f7ab9 */ /* 0x000fe20000000800 */
[----:B------:R-:W-:Y:S01]  /*0860*/  FMUL R0, R0, UR6 ;  /* 0x0000000600007c20 */ /* 0x000fe20008400000 */
[----:B------:R-:W-:Y:S01]  /*0870*/  R2UR UR18, R7 ;  /* 0x00000000071272ca */ /* 0x000fe200000e0000 */
[----:B------:R-:W-:Y:S01]  /*0880*/  ULDC UR20, c[0x0][0x154] ;  /* 0x0000550000147ab9 */ /* 0x000fe20000000800 */
[----:B------:R-:W-:Y:S01]  /*0890*/  ISETP.NE.AND.EX P0, PT, RZ, UR17, PT, P0 ;  /* 0x00000011ff007c0c */ /* 0x000fe2000bf05300 */
[----:B------:R0:W1:Y:S01]  /*08a0*/  F2I.U32.TRUNC.NTZ R2, R0 ;  /* 0x0000000000027305 */ /* 0x000062000020f000 */
[----:B------:R-:W-:-:S02]  /*08b0*/  R2UR UR19, R6 ;  /* 0x00000000061372ca */ /* 0x000fc400000e0000 */
[----:B------:R-:W-:Y:S02]  /*08c0*/  R2UR UR8, R7 ;  /* 0x00000000070872ca */ /* 0x000fe400000e0000 */
[----:B------:R-:W-:-:S07]  /*08d0*/  R2UR UR9, R6 ;  /* 0x00000000060972ca */ /* 0x000fce00000e0000 */
[----:B0-----:R-:W-:Y:S08]  /*08e0*/  @!P0 BRA `(.L_x_5) ;  /* 0x0000000000308947 */ /* 0x001ff00003800000 */
[----:B------:R-:W-:Y:S01]  /*08f0*/  R2UR UR8, R7 ;  /* 0x00000000070872ca */ /* 0x000fe200000e0000 */
[----:B------:R-:W-:Y:S01]  /*0900*/  ULDC UR6, c[0x0][0x634] ;  /* 0x00018d0000067ab9 */ /* 0x000fe20000000800 */
[----:B------:R-:W-:-:S11]  /*0910*/  R2UR UR14, R6 ;  /* 0x00000000060e72ca */ /* 0x000fd600000e0000 */
[----:B------:R-:W-:-:S04]  /*0920*/  UIADD3 UR6, UP0, UR8, UR6, URZ ;  /* 0x0000000608067290 */ /* 0x000fc8000ff1e03f */
[----:B------:R-:W-:-:S04]  /*0930*/  UIADD3.X UR14, URZ, UR14, URZ, UP0, !UPT ;  /* 0x0000000e3f0e7290 */ /* 0x000fc800087fe43f */
[----:B------:R-:W-:-:S04]  /*0940*/  UIMAD.WIDE.U32 UR8, UR14, UR16, URZ ;  /* 0x000000100e0872a5 */ /* 0x000fc8000f8e003f */
[----:B------:R-:W-:Y:S02]  /*0950*/  UIMAD.WIDE.U32 UR10, UP0, UR6, UR17, UR8 ;  /* 0x00000011060a72a5 */ /* 0x000fe4000f800008 */
[----:B------:R-:W-:Y:S02]  /*0960*/  UIMAD.WIDE.U32 UR8, UR6, UR16, URZ ;  /* 0x00000010060872a5 */ /* 0x000fe4000f8e003f */
[----:B------:R-:W-:Y:S02]  /*0970*/  UIADD3.X UR13, URZ, URZ, URZ, UP0, !UPT ;  /* 0x0000003f3f0d7290 */ /* 0x000fe400087fe43f */
[----:B------:R-:W-:Y:S01]  /*0980*/  UIADD3 URZ, UP0, UR9, UR10, URZ ;  /* 0x0000000a093f7290 */ /* 0x000fe2000ff1e03f */
[----:B------:R-:W-:-:S03]  /*0990*/  UMOV UR12, UR11 ;  /* 0x0000000b000c7c82 */ /* 0x000fc60008000000 */
[----:B------:R-:W-:-:S12]  /*09a0*/  UIMAD.WIDE.U32.X UR8, UR14, UR17, UR12, UP0 ;  /* 0x000000110e0872a5 */ /* 0x000fd800080e040c */
.L_x_5:
[----:B------:R-:W-:Y:S01]  /*09b0*/  USHF.R.U64 UR42, UR8, UR15, UR9 ;  /* 0x0000000f082a7299 */ /* 0x000fe20008001209 */
[----:B------:R-:W-:Y:S01]  /*09c0*/  I2FP.F32.U32 R0, UR7 ;  /* 0x0000000700007c45 */ /* 0x000fe20008201000 */
[----:B------:R-:W-:Y:S01]  /*09d0*/  USHF.R.U32.HI UR5, URZ, UR15, UR9 ;  /* 0x0000000f3f057299 */ /* 0x000fe20008011609 */
[----:B-1----:R-:W-:Y:S01]  /*09e0*/  R2UR UR12, R2 ;  /* 0x00000000020c72ca */ /* 0x002fe200000e0000 */
[----:B------:R-:W-:Y:S02]  /*09f0*/  UIADD3 UR6, UP0, URZ, -UR42, URZ ;  /* 0x8000002a3f067290 */ /* 0x000fe4000ff1e03f */
[----:B------:R-:W-:Y:S01]  /*0a00*/  FMUL R0, R0, UR20 ;  /* 0x0000001400007c20 */ /* 0x000fe20008400000 */
[----:B------:R-:W-:Y:S01]  /*0a10*/  ULDC.64 UR8, c[0x0][0x620] ;  /* 0x0001880000087ab9 */ /* 0x000fe20000000a00 */
[----:B------:R-:W-:Y:S01]  /*0a20*/  UIADD3.X UR5, URZ, ~UR5, URZ, UP0, !UPT ;  /* 0x800000053f057290 */ /* 0x000fe200087fe43f */
[----:B------:R-:W-:Y:S01]  /*0a30*/  UMOV UR10, UR18 ;  /* 0x00000012000a7c82 */ /* 0x000fe20008000000 */
[----:B------:R-:W-:-:S02]  /*0a40*/  UMOV UR11, UR19 ;  /* 0x00000013000b7c82 */ /* 0x000fc40008000000 */
[----:B------:R-:W-:Y:S01]  /*0a50*/  UIMAD UR5, UR5, UR8, URZ ;  /* 0x00000008050572a4 */ /* 0x000fe2000f8e023f */
[----:B------:R-:W0:Y:S01]  /*0a60*/  F2I.U32.TRUNC.NTZ R0, R0 ;  /* 0x0000000000007305 */ /* 0x000e22000020f000 */
[----:B------:R-:W-:Y:S02]  /*0a70*/  UIMAD.WIDE.U32 UR10, UR6, UR8, UR10 ;  /* 0x00000008060a72a5 */ /* 0x000fe4000f8e000a */
[----:B------:R-:W-:Y:S01]  /*0a80*/  UIMAD UR6, UR6, UR9, UR5 ;  /* 0x00000009060672a4 */ /* 0x000fe2000f8e0205 */
[----:B------:R-:W-:Y:S01]  /*0a90*/  ULDC UR21, c[0x0][0x658] ;  /* 0x0001960000157ab9 */ /* 0x000fe20000000800 */
[----:B------:R-:W-:Y:S02]  /*0aa0*/  UMOV UR19, 0xffffffff ;  /* 0xffffffff00137882 */ /* 0x000fe40000000000 */
[----:B------:R-:W-:Y:S01]  /*0ab0*/  UIADD3 UR6, UR11, UR6, URZ ;  /* 0x000000060b067290 */ /* 0x000fe2000fffe03f */
[----:B------:R-:W-:Y:S01]  /*0ac0*/  ULDC UR15, c[0x0][0x618] ;  /* 0x00018600000f7ab9 */ /* 0x000fe20000000800 */
[----:B------:R-:W-:Y:S01]  /*0ad0*/  ULDC.64 UR8, c[0x0][0x640] ;  /* 0x0001900000087ab9 */ /* 0x000fe20000000a00 */
[----:B------:R-:W-:Y:S01]  /*0ae0*/  USHF.L.U32 UR11, UR19, UR21, URZ ;  /* 0x00000015130b7299 */ /* 0x000fe2000800063f */
[----:B------:R-:W-:Y:S01]  /*0af0*/  ISETP.NE.U32.AND P0, PT, RZ, UR8, PT ;  /* 0x00000008ff007c0c */ /* 0x000fe2000bf05070 */
[----:B------:R-:W-:-:S02]  /*0b00*/  USHF.R.U64 UR19, UR10, UR15, UR6 ;  /* 0x0000000f0a137299 */ /* 0x000fc40008001206 */
[----:B------:R-:W-:Y:S01]  /*0b10*/  USHF.R.U32.HI UR10, URZ, UR15, UR6 ;  /* 0x0000000f3f0a7299 */ /* 0x000fe20008011606 */
[----:B0-----:R-:W-:Y:S01]  /*0b20*/  R2UR UR14, R0 ;  /* 0x00000000000e72ca */ /* 0x001fe200000e0000 */
[----:B------:R-:W-:Y:S01]  /*0b30*/  ULDC UR17, c[0x0][0x608] ;  /* 0x0001820000117ab9 */ /* 0x000fe20000000800 */
[----:B------:R-:W-:Y:S01]  /*0b40*/  ISETP.NE.AND.EX P0, PT, RZ, UR9, PT, P0 ;  /* 0x00000009ff007c0c */ /* 0x000fe2000bf05300 */
[----:B------:R-:W-:Y:S02]  /*0b50*/  USHF.R.U64 UR23, UR19, UR17, UR10 ;  /* 0x0000001113177299 */ /* 0x000fe4000800120a */
[----:B------:R-:W-:Y:S01]  /*0b60*/  USHF.R.U32.HI UR10, URZ, UR17, UR10 ;  /* 0x000000113f0a7299 */ /* 0x000fe2000801160a */
[----:B------:R-:W-:Y:S01]  /*0b70*/  UMOV UR16, 0x1 ;  /* 0x0000000100107882 */ /* 0x000fe20000000000 */
[----:B------:R-:W-:Y:S02]  /*0b80*/  UIADD3 UR12, -UR12, URZ, URZ ;  /* 0x0000003f0c0c7290 */ /* 0x000fe4000fffe13f */
[----:B------:R-:W-:-:S02]  /*0b90*/  USHF.R.U64 UR24, UR23, UR21, UR10 ;  /* 0x0000001517187299 */ /* 0x000fc4000800120a */
[----:B------:R-:W-:Y:S01]  /*0ba0*/  USHF.L.U32 UR6, UR16, UR21, URZ ;  /* 0x0000001510067299 */ /* 0x000fe2000800063f */
[----:B------:R-:W-:Y:S01]  /*0bb0*/  ULDC UR13, c[0x0][0x144] ;  /* 0x00005100000d7ab9 */ /* 0x000fe20000000800 */
[----:B------:R-:W-:Y:S01]  /*0bc0*/  ULDC UR5, c[0x0][0x600] ;  /* 0x0001800000057ab9 */ /* 0x000fe20000000800 */
[----:B------:R-:W-:Y:S02]  /*0bd0*/  ULOP3.LUT UR16, URZ, UR11, URZ, 0x33, !UPT ;  /* 0x0000000b3f107292 */ /* 0x000fe4000f8e333f */
[----:B------:R-:W-:Y:S02]  /*0be0*/  USHF.R.U32.HI UR11, URZ, UR21, UR10 ;  /* 0x000000153f0b7299 */ /* 0x000fe4000801160a */
[----:B------:R-:W-:Y:S02]  /*0bf0*/  UIADD3 UR18, UR5, -0x1, URZ ;  /* 0xffffffff05127890 */ /* 0x000fe4000fffe03f */
[----:B------:R-:W-:Y:S02]  /*0c00*/  UIADD3 UR20, -UR14, URZ, URZ ;  /* 0x0000003f0e147290 */ /* 0x000fe4000fffe13f */
[----:B------:R-:W-:Y:S01]  /*0c10*/  UIMAD UR4, UR13, UR12, UR4 ;  /* 0x0000000c0d0472a4 */ /* 0x000fe2000f8e0204 */
[----:B------:R-:W-:Y:S01]  /*0c20*/  ULDC UR25, c[0x0][0x148] ;  /* 0x0000520000197ab9 */ /* 0x000fe20000000800 */
[----:B------:R-:W-:Y:S01]  /*0c30*/  ULDC UR21, c[0x0][0x648] ;  /* 0x0001920000157ab9 */ /* 0x000fe20000000800 */
[----:B------:R-:W-:Y:S01]  /*0c40*/  ULDC UR22, c[0x0][0x638] ;  /* 0x00018e0000167ab9 */ /* 0x000fe20000000800 */
[----:B------:R-:W-:Y:S01]  /*0c50*/  UMOV UR10, UR24 ;  /* 0x00000018000a7c82 */ /* 0x000fe20008000000 */
[----:B------:R-:W-:Y:S07]  /*0c60*/  @!P0 BRA `(.L_x_6) ;  /* 0x0000000000308947 */ /* 0x000fee0003800000 */
[----:B------:R-:W-:Y:S02]  /*0c70*/  ULDC UR14, c[0x0][0x64c] ;  /* 0x00019300000e7ab9 */ /* 0x000fe40000000800 */
        /* <DEDUP_REMOVED lines=8> */
[----:B------:R-:W-:-:S07]  /*0d00*/  UIMAD.WIDE.U32.X UR8, UR17, UR9, UR14, UP0 ;  /* 0x00000009110872a5 */ /* 0x000fce00080e040e */
[----:B------:R-:W-:Y:S01]  /*0d10*/  UMOV UR10, UR8 ;  /* 0x00000008000a7c82 */ /* 0x000fe20008000000 */
[----:B------:R-:W-:-:S05]  /*0d20*/  UMOV UR11, UR9 ;  /* 0x00000009000b7c82 */ /* 0x000fca0008000000 */
.L_x_6:
[----:B------:R-:W-:Y:S01]  /*0d30*/  UISETP.NE.AND UP0, UPT, UR39, URZ, UPT ;  /* 0x0000003f2700728c */ /* 0x000fe2000bf05270 */
[----:B------:R-:W-:Y:S01]  /*0d40*/  IMAD.MOV.U32 R0, RZ, RZ, 0x1 ;  /* 0x00000001ff007424 */ /* 0x000fe200078e00ff */
[----:B------:R-:W-:Y:S02]  /*0d50*/  USHF.R.U64 UR8, UR10, UR21, UR11 ;  /* 0x000000150a087299 */ /* 0x000fe4000800120b */
[----:B------:R-:W-:Y:S02]  /*0d60*/  ULOP3.LUT UR16, UR23, UR16, URZ, 0xc0, !UPT ;  /* 0x0000001017107292 */ /* 0x000fe4000f8ec03f */
[----:B------:R-:W-:Y:S02]  /*0d70*/  ULOP3.LUT UR18, UR19, UR18, URZ, 0xc0, !UPT ;  /* 0x0000001213127292 */ /* 0x000fe4000f8ec03f */
[----:B------:R-:W-:-:S03]  /*0d80*/  UIMAD UR16, UR6, UR8, UR16 ;  /* 0x00000008061072a4 */ /* 0x000fc6000f8e0210 */
[----:B------:R-:W-:Y:S02]  /*0d90*/  @UP0 UIMAD UR4, UR25, UR20, UR7 ;  /* 0x00000014190402a4 */ /* 0x000fe4000f8e0207 */
[----:B------:R-:W-:-:S04]  /*0da0*/  UIADD3 UR7, -UR8, URZ, URZ ;  /* 0x0000003f08077290 */ /* 0x000fc8000fffe13f */
[----:B------:R-:W-:-:S03]  /*0db0*/  UIMAD UR6, UR7, UR22, UR24 ;  /* 0x00000016070672a4 */ /* 0x000fc6000f8e0218 */
[----:B------:R-:W-:Y:S01]  /*0dc0*/  ULDC UR7, c[0x0][0x610] ;  /* 0x0001840000077ab9 */ /* 0x000fe20000000800 */
[----:B------:R-:W-:Y:S02]  /*0dd0*/  UIMAD UR6, UR6, UR5, UR18 ;  /* 0x00000005060672a4 */ /* 0x000fe4000f8e0212 */
[----:B------:R-:W-:-:S04]  /*0de0*/  UIMAD UR4, UR16, UR7, UR4 ;  /* 0x00000007100472a4 */ /* 0x000fc8000f8e0204 */
[----:B------:R-:W-:Y:S02]  /*0df0*/  USEL UR41, UR6, UR4, !UP0 ;  /* 0x0000000406297287 */ /* 0x000fe4000c000000 */
[----:B------:R-:W-:-:S12]  /*0e00*/  USEL UR40, UR4, UR6, !UP0 ;  /* 0x0000000604287287 */ /* 0x000fd8000c000000 */
.L_x_4:
[----:B------:R-:W-:-:S08]  /*0e10*/  NOP ;  /* 0x0000000000007918 */ /* 0x000fd00000000000 */
[----:B------:R-:W0:Y:S02]  /*0e20*/  USETMAXREG.TRY_ALLOC.CTAPOOL UP0, 0xf0 ;  /* 0x000000f0000079c8 */ /* 0x000e240008000600 */
[----:B0-----:R-:W-:-:S13]  /*0e30*/  PLOP3.LUT P0, PT, PT, PT, UP0, 0x80, 0x0 ;  /* 0x000000000000781c */ /* 0x001fda0003f0f008 */
[----:B------:R-:W-:Y:S05]  /*0e40*/  @!P0 BRA `(.L_x_4) ;  /* 0xfffffffc00f08947 */ /* 0x000fea000383ffff */
[----:B------:R-:W-:Y:S01]  /*0e50*/  ULDC.64 UR4, c[0x0][0x598] ;  /* 0x0001660000047ab9 */ /* 0x000fe20000000a00 */
[----:B------:R-:W-:Y:S01]  /*0e60*/  ULDC.64 UR44, c[0x0][0x208] ;  /* 0x00008200002c7ab9 */ /* 0x000fe20000000a00 */
[----:B------:R-:W-:-:S04]  /*0e70*/  ISETP.NE.U32.AND P0, PT, RZ, UR4, PT ;  /* 0x00000004ff007c0c */ /* 0x000fc8000bf05070 */
[----:B------:R-:W-:-:S13]  /*0e80*/  ISETP.NE.AND.EX P0, PT, RZ, UR5, PT, P0 ;  /* 0x00000005ff007c0c */ /* 0x000fda000bf05300 */
[----:B------:R-:W-:Y:S05]  /*0e90*/  @!P0 BRA `(.L_x_7) ;  /* 0x00000000001c8947 */ /* 0x000fea0003800000 */
[----:B------:R-:W0:Y:S02]  /*0ea0*/  LDC.64 R2, c[0x0][0x598] ;  /* 0x00016600ff027b82 */ /* 0x000e240000000a00 */
[----:B0-----:R-:W2:Y:S02]  /*0eb0*/  LDG.E.64 R2, desc[UR44][R2.64] ;  /* 0x0000002c02027981 */ /* 0x001ea4000c1e1b00 */
[----:B--2---:R-:W-:-:S04]  /*0ec0*/  ISETP.NE.U32.AND P0, PT, R2, RZ, PT ;  /* 0x000000ff0200720c */ /* 0x004fc80003f05070 */
[----:B------:R-:W-:-:S13]  /*0ed0*/  ISETP.NE.AND.EX P0, PT, R3, RZ, PT, P0 ;  /* 0x000000ff0300720c */ /* 0x000fda0003f05300 */
[----:B------:R-:W-:Y:S05]  /*0ee0*/  @!P0 BRA `(.L_x_7) ;  /* 0x0000000000088947 */ /* 0x000fea0003800000 */
[----:B------:R0:W5:Y:S01]  /*0ef0*/  LD.E R2, desc[UR44][R2.64] ;  /* 0x0000002c02027980 */ /* 0x000162000c101900 */
[----:B------:R-:W-:Y:S05]  /*0f00*/  BRA `(.L_x_8) ;  /* 0x0000000000247947 */ /* 0x000fea0003800000 */
.L_x_7:
[----:B------:R-:W-:Y:S02]  /*0f10*/  ULDC.64 UR4, c[0x0][0x588] ;  /* 0x0001620000047ab9 */ /* 0x000fe40000000a00 */
[----:B------:R-:W-:-:S04]  /*0f20*/  ISETP.NE.U32.AND P0, PT, RZ, UR4, PT ;  /* 0x00000004ff007c0c */ /* 0x000fc8000bf05070 */
[----:B------:R-:W-:-:S13]  /*0f30*/  ISETP.NE.AND.EX P0, PT, RZ, UR5, PT, P0 ;  /* 0x00000005ff007c0c */ /* 0x000fda000bf05300 */
[----:B------:R-:W-:Y:S05]  /*0f40*/  @!P0 BRA `(.L_x_9) ;  /* 0x00000000000c8947 */ /* 0x000fea0003800000 */
[----:B------:R-:W0:Y:S02]  /*0f50*/  LDC.64 R2, c[0x0][0x588] ;  /* 0x00016200ff027b82 */ /* 0x000e240000000a00 */
[----:B0-----:R1:W5:Y:S01]  /*0f60*/  LDG.E R2, desc[UR44][R2.64] ;  /* 0x0000002c02027981 */ /* 0x001362000c1e1900 */
[----:B------:R-:W-:Y:S05]  /*0f70*/  BRA `(.L_x_8) ;  /* 0x0000000000087947 */ /* 0x000fea0003800000 */
.L_x_9:
[----:B------:R-:W-:Y:S02]  /*0f80*/  ULDC UR4, c[0x0][0x580] ;  /* 0x0001600000047ab9 */ /* 0x000fe40000000800 */
[----:B------:R-:W-:-:S07]  /*0f90*/  MOV R2, UR4 ;  /* 0x0000000400027c02 */ /* 0x000fce0008000f00 */
.L_x_8:
[----:B------:R-:W-:Y:S02]  /*0fa0*/  ULDC.64 UR4, c[0x0][0x5a0] ;  /* 0x0001680000047ab9 */ /* 0x000fe40000000a00 */
[----:B------:R-:W-:-:S04]  /*0fb0*/  ISETP.NE.U32.AND P0, PT, RZ, UR4, PT ;  /* 0x00000004ff007c0c */ /* 0x000fc8000bf05070 */
[----:B------:R-:W-:-:S13]  /*0fc0*/  ISETP.NE.AND.EX P0, PT, RZ, UR5, PT, P0 ;  /* 0x00000005ff007c0c */ /* 0x000fda000bf05300 */
[----:B------:R-:W-:Y:S05]  /*0fd0*/  @!P0 BRA `(.L_x_10) ;  /* 0x00000000001c8947 */ /* 0x000fea0003800000 */
[----:B------:R-:W2:Y:S02]  /*0fe0*/  LDC.64 R4, c[0x0][0x5a0] ;  /* 0x00016800ff047b82 */ /* 0x000ea40000000a00 */
[----:B--2---:R-:W2:Y:S02]  /*0ff0*/  LDG.E.64 R4, desc[UR44][R4.64] ;  /* 0x0000002c04047981 */ /* 0x004ea4000c1e1b00 */
[----:B--2---:R-:W-:-:S04]  /*1000*/  ISETP.NE.U32.AND P0, PT, R4, RZ, PT ;  /* 0x000000ff0400720c */ /* 0x004fc80003f05070 */
[----:B------:R-:W-:-:S13]  /*1010*/  ISETP.NE.AND.EX P0, PT, R5, RZ, PT, P0 ;  /* 0x000000ff0500720c */ /* 0x000fda0003f05300 */
[----:B------:R-:W-:Y:S05]  /*1020*/  @!P0 BRA `(.L_x_10) ;  /* 0x0000000000088947 */ /* 0x000fea0003800000 */
[----:B------:R2:W5:Y:S01]  /*1030*/  LD.E R16, desc[UR44][R4.64] ;  /* 0x0000002c04107980 */ /* 0x000562000c101900 */
[----:B------:R-:W-:Y:S05]  /*1040*/  BRA `(.L_x_11) ;  /* 0x0000000000247947 */ /* 0x000fea0003800000 */
.L_x_10:
[----:B------:R-:W-:Y:S02]  /*1050*/  ULDC.64 UR4, c[0x0][0x590] ;  /* 0x0001640000047ab9 */ /* 0x000fe40000000a00 */
[----:B------:R-:W-:-:S04]  /*1060*/  ISETP.NE.U32.AND P0, PT, RZ, UR4, PT ;  /* 0x00000004ff007c0c */ /* 0x000fc8000bf05070 */
[----:B------:R-:W-:-:S13]  /*1070*/  ISETP.NE.AND.EX P0, PT, RZ, UR5, PT, P0 ;  /* 0x00000005ff007c0c */ /* 0x000fda000bf05300 */
[----:B------:R-:W-:Y:S05]  /*1080*/  @!P0 BRA `(.L_x_12) ;  /* 0x00000000000c8947 */ /* 0x000fea0003800000 */
[----:B------:R-:W2:Y:S02]  /*1090*/  LDC.64 R16, c[0x0][0x590] ;  /* 0x00016400ff107b82 */ /* 0x000ea40000000a00 */
[----:B--2---:R3:W5:Y:S01]  /*10a0*/  LDG.E R16, desc[UR44][R16.64] ;  /* 0x0000002c10107981 */ /* 0x004762000c1e1900 */
[----:B------:R-:W-:Y:S05]  /*10b0*/  BRA `(.L_x_11) ;  /* 0x0000000000087947 */ /* 0x000fea0003800000 */
.L_x_12:
[----:B------:R-:W-:Y:S02]  /*10c0*/  ULDC UR4, c[0x0][0x584] ;  /* 0x0001610000047ab9 */ /* 0x000fe40000000800 */
[----:B------:R-:W-:-:S07]  /*10d0*/  IMAD.U32 R16, RZ, RZ, UR4 ;  /* 0x00000004ff107e24 */ /* 0x000fce000f8e00ff */
.L_x_11:
[----:B------:R-:W-:-:S13]  /*10e0*/  LOP3.LUT P0, RZ, R0, 0xff, RZ, 0xc0, !PT ;  /* 0x000000ff00ff7812 */ /* 0x000fda000780c0ff */
[----:B------:R-:W-:Y:S05]  /*10f0*/  @!P0 EXIT ;  /* 0x000000000000894d */ /* 0x000fea0003800000 */
[----:B------:R-:W-:Y:S01]  /*1100*/  ULDC UR4, c[0x0][0x28c] ;  /* 0x0000a30000047ab9 */ /* 0x000fe20000000800 */
[----:B------:R-:W-:Y:S01]  /*1110*/  UMOV UR36, URZ ;  /* 0x0000003f00247c82 */ /* 0x000fe20008000000 */
[----:B------:R-:W-:Y:S01]  /*1120*/  UIADD3 UR4, UR4, 0x3f, URZ ;  /* 0x0000003f04047890 */ /* 0x000fe2000fffe03f */
[----:B------:R-:W-:-:S03]  /*1130*/  UMOV UR37, URZ ;  /* 0x0000003f00257c82 */ /* 0x000fc60008000000 */
[----:B------:R-:W-:-:S04]  /*1140*/  USHF.R.S32.HI UR5, URZ, 0x1f, UR4 ;  /* 0x0000001f3f057899 */ /* 0x000fc80008011404 */
[----:B------:R-:W-:-:S04]  /*1150*/  ULEA.HI UR5, UR5, UR4, URZ, 0x6 ;  /* 0x0000000405057291 */ /* 0x000fc8000f8f303f */
[----:B------:R-:W-:-:S12]  /*1160*/  USHF.R.S32.HI UR43, URZ, 0x6, UR5 ;  /* 0x000000063f2b7899 */ /* 0x000fd80008011405 */
.L_x_540:
[----:B----4-:R-:W4:Y:S01]  /*1170*/  S2R R0, SR_TID.X ;  /* 0x0000000000007919 */ /* 0x010f220000002100 */
[----:B0-----:R-:W0:Y:S01]  /*1180*/  S2UR UR6, SR_CgaCtaId ;  /* 0x00000000000679c3 */ /* 0x001e220000008800 */
[----:B------:R-:W-:Y:S02]  /*1190*/  UMOV UR46, 0x400 ;  /* 0x00000400002e7882 */ /* 0x000fe40000000000 */
[----:B0-----:R-:W-:Y:S01]  /*11a0*/  ULEA UR46, UR6, UR46, 0x18 ;  /* 0x0000002e062e7291 */ /* 0x001fe2000f8ec03f */
[----:B----4-:R-:W-:-:S04]  /*11b0*/  LOP3.LUT R0, R0, 0x80, RZ, 0xc0, !PT ;  /* 0x0000008000007812 */ /* 0x010fc800078ec0ff */
[----:B------:R-:W-:-:S06]  /*11c0*/  SHF.R.U32.HI R0, RZ, 0x7, R0 ;  /* 0x00000007ff007819 */ /* 0x000fcc0000011600 */
[----:B------:R-:W0:Y:S02]  /*11d0*/  SHFL.IDX PT, R0, R0, RZ, 0x1f ;  /* 0x00001fff00007589 */ /* 0x000e2400000e0000 */
[----:B0-----:R-:W-:-:S13]  /*11e0*/  R2UR UR4, R0 ;  /* 0x00000000000472ca */ /* 0x001fda00000e0000 */
[----:B------:R-:W-:-:S04]  /*11f0*/  ULEA.HI UR5, UR4, UR4, URZ, 0x1 ;  /* 0x0000000404057291 */ /* 0x000fc8000f8f083f */
[----:B------:R-:W-:-:S04]  /*1200*/  ULOP3.LUT UR5, UR5, 0x7fffe, URZ, 0xc0, !UPT ;  /* 0x0007fffe05057892 */ /* 0x000fc8000f8ec03f */
[----:B------:R-:W-:-:S03]  /*1210*/  UIADD3 UR5, UR4, -UR5, URZ ;  /* 0x8000000504057290 */ /* 0x000fc6000fffe03f */
[----:B------:R-:W-:Y:S01]  /*1220*/  ULDC UR4, c[0x0][0x28c] ;  /* 0x0000a30000047ab9 */ /* 0x000fe20000000800 */
[----:B------:R-:W-:Y:S01]  /*1230*/  ULEA UR5, UR5, UR46, 0xd ;  /* 0x0000002e05057291 */ /* 0x000fe2000f8e683f */
[----:B------:R-:W-:-:S03]  /*1240*/  ISETP.LT.AND P0, PT, RZ, UR4, PT ;  /* 0x00000004ff007c0c */ /* 0x000fc6000bf01270 */
[----:B------:R-:W-:-:S04]  /*1250*/  UIADD3 UR5, UR5, 0x180, URZ ;  /* 0x0000018005057890 */ /* 0x000fc8000fffe03f */
[----:B------:R-:W-:-:S04]  /*1260*/  USHF.R.U32.HI UR5, URZ, 0x4, UR5 ;  /* 0x000000043f057899 */ /* 0x000fc80008011605 */
[----:B------:R-:W-:Y:S02]  /*1270*/  ULOP3.LUT UR47, UR5, 0x3fff, URZ, 0xc0, !UPT ;  /* 0x00003fff052f7892 */ /* 0x000fe4000f8ec03f */
[----:B-123--:R-:W-:Y:S10]  /*1280*/  @P0 BRA `(.L_x_13) ;  /* 0x0000000000400947 */ /* 0x00eff40003800000 */
[----:B------:R-:W-:Y:S01]  /*1290*/  MOV R0, 0x0 ;  /* 0x0000000000007802 */ /* 0x000fe20000000f00 */
[----:B------:R-:W-:Y:S01]  /*12a0*/  ULDC.64 UR4, c[0x4][0x68] ;  /* 0x01001a0000047ab9 */ /* 0x000fe20000000a00 */
[----:B------:R-:W-:Y:S01]  /*12b0*/  ULDC.64 UR6, c[0x4][0x8] ;  /* 0x0100020000067ab9 */ /* 0x000fe20000000a00 */
[----:B--2---:R-:W-:Y:S01]  /*12c0*/  MOV R4, UR4 ;  /* 0x0000000400047c02 */ /* 0x004fe20008000f00 */
[----:B------:R0:W2:Y:S01]  /*12d0*/  LDC.64 R14, c[0x4][R0] ;  /* 0x01000000000e7b82 */ /* 0x0000a20000000a00 */
[----:B------:R-:W-:Y:S01]  /*12e0*/  IMAD.U32 R5, RZ, RZ, UR5 ;  /* 0x00000005ff057e24 */ /* 0x000fe2000f8e00ff */
[----:B------:R-:W-:Y:S01]  /*12f0*/  ULDC.64 UR4, c[0x4][0x70] ;  /* 0x01001c0000047ab9 */ /* 0x000fe20000000a00 */
[----:B------:R-:W-:Y:S01]  /*1300*/  MOV R10, UR6 ;  /* 0x00000006000a7c02 */ /* 0x000fe20008000f00 */
[----:B------:R-:W-:Y:S01]  /*1310*/  IMAD.U32 R7, RZ, RZ, UR5 ;  /* 0x00000005ff077e24 */ /* 0x000fe2000f8e00ff */
[----:B------:R-:W-:Y:S01]  /*1320*/  MOV R6, UR4 ;  /* 0x0000000400067c02 */ /* 0x000fe20008000f00 */
[----:B------:R-:W-:Y:S01]  /*1330*/  IMAD.U32 R11, RZ, RZ, UR7 ;  /* 0x00000007ff0b7e24 */ /* 0x000fe2000f8e00ff */
[----:B------:R-:W-:Y:S01]  /*1340*/  MOV R8, 0x1e1 ;  /* 0x000001e100087802 */ /* 0x000fe20000000f00 */
[----:B------:R-:W-:Y:S01]  /*1350*/  IMAD.MOV.U32 R12, RZ, RZ, 0x1 ;  /* 0x00000001ff0c7424 */ /* 0x000fe200078e00ff */
[----:B0-----:R-:W-:-:S07]  /*1360*/  MOV R13, RZ ;  /* 0x000000ff000d7202 */ /* 0x001fce0000000f00 */
[----:B------:R-:W-:-:S07]  /*1370*/  LEPC R20, `(.L_x_13) ;  /* 0x000000001014794e */ /* 0x000fce0000000000 */
[----:B-123-5:R-:W-:Y:S05]  /*1380*/  CALL.ABS.NOINC R14 ;  /* 0x000000000e007343 */ /* 0x02efea0003c00000 */
.L_x_13:
[----:B------:R-:W-:-:S06]  /*1390*/  ULOP3.LUT UR4, UR38, 0x1, URZ, 0xfc, !UPT ;  /* 0x0000000126047892 */ /* 0x000fcc000f8efc3f */
[----:B------:R-:W-:-:S05]  /*13a0*/  IMAD.U32 R0, RZ, RZ, UR4 ;  /* 0x00000004ff007e24 */ /* 0x000fca000f8e00ff */
[----:B------:R-:W-:-:S13]  /*13b0*/  ISETP.NE.AND P0, PT, R0, 0x3, PT ;  /* 0x000000030000780c */ /* 0x000fda0003f05270 */
[----:B------:R-:W-:Y:S05]  /*13c0*/  @!P0 BRA `(.L_x_14) ;  /* 0x0000000000048947 */ /* 0x000fea0003800000 */
[----:B------:R-:W-:Y:S01]  /*13d0*/  BPT.TRAP 0x1 ;  /* 0x000000040000795c */ /* 0x000fe20000300000 */
.L_x_14:
[----:B------:R-:W-:Y:S01]  /*13e0*/  IMAD.U32 R0, RZ, RZ, UR36 ;  /* 0x00000024ff007e24 */ /* 0x000fe2000f8e00ff */
[----:B-1----:R-:W-:-:S04]  /*13f0*/  MOV R3, UR37 ;  /* 0x0000002500037c02 */ /* 0x002fc80008000f00 */
[----:B------:R-:W-:Y:S02]  /*1400*/  LEA R3, R3, UR46, 0x3 ;  /* 0x0000002e03037c11 */ /* 0x000fe4000f8e18ff */
[----:B------:R-:W-:-:S04]  /*1410*/  SHF.L.U32 R0, R0, 0x1f, RZ ;  /* 0x0000001f00007819 */ /* 0x000fc800000006ff */
[----:B------:R0:W1:Y:S01]  /*1420*/  SYNCS.PHASECHK.TRANS64.TRYWAIT P1, [R3+URZ], R0 ;  /* 0x00000000030075a7 */ /* 0x000062000802017f */
[----:B------:R-:W-:Y:S05]  /*1430*/  @!P0 BRA `(.L_x_15) ;  /* 0x0000000000048947 */ /* 0x000fea0003800000 */
[----:B------:R-:W-:Y:S01]  /*1440*/  BPT.TRAP 0x1 ;  /* 0x000000040000795c */ /* 0x000fe20000300000 */
.L_x_15:
[----:B-1----:R-:W-:Y:S05]  /*1450*/  @P1 BRA `(.L_x_16) ;  /* 0x0000000000081947 */ /* 0x002fea0003800000 */
[----:B------:R-:W1:Y:S02]  /*1460*/  SYNCS.PHASECHK.TRANS64.TRYWAIT P1, [R3+URZ], R0 ;  /* 0x00000000030075a7 */ /* 0x000e64000802017f */
[----:B-1----:R-:W-:Y:S05]  /*1470*/  @!P1 BRA `(.L_x_17) ;  /* 0x000001f000fc9947 */ /* 0x002fea0003800000 */
.L_x_16:
[----:B------:R-:W-:-:S04]  /*1480*/  UISETP.LT.AND UP0, UPT, UR43, 0x1, UPT ;  /* 0x000000012b00788c */ /* 0x000fc8000bf01270 */
[----:B------:R-:W-:-:S04]  /*1490*/  USEL UR4, UR43, 0x1, UP0 ;  /* 0x000000012b047887 */ /* 0x000fc80008000000 */
[----:B------:R-:W-:-:S06]  /*14a0*/  UIADD3 UR4, UR43, -UR4, URZ ;  /* 0x800000042b047290 */ /* 0x000fcc000fffe03f */
[----:B01----:R-:W-:Y:S01]  /*14b0*/  MOV R0, UR4 ;  /* 0x0000000400007c02 */ /* 0x003fe20008000f00 */
[----:B------:R-:W-:Y:S05]  /*14c0*/  WARPSYNC.ALL ;  /* 0x0000000000007948 */ /* 0x000fea0003800000 */
[----:B------:R-:W-:Y:S01]  /*14d0*/  ISETP.GE.AND P1, PT, R0, 0x1, PT ;  /* 0x000000010000780c */ /* 0x000fe20003f26270 */
[----:B------:R-:W-:Y:S01]  /*14e0*/  UIADD3 UR46, UR46, 0x70180, URZ ;  /* 0x000701802e2e7890 */ /* 0x000fe2000fffe03f */
[----:B------:R-:W-:Y:S01]  /*14f0*/  WARPGROUP.ARRIVE ;  /* 0x00000000000079c5 */ /* 0x000fe20000000000 */
[----:B------:R-:W-:Y:S01]  /*1500*/  ULOP3.LUT UR4, UR47, 0x10000, URZ, 0xfc, !UPT ;  /* 0x000100002f047892 */ /* 0x000fe2000f8efc3f */
[----:B-----5:R0:W-:Y:S01]  /*1510*/  STL [R1+0x2c4], R16 ;  /* 0x0002c41001007387 */ /* 0x0201e20000100800 */
[----:B------:R-:W-:-:S02]  /*1520*/  USHF.R.U32.HI UR46, URZ, 0x4, UR46 ;  /* 0x000000043f2e7899 */ /* 0x000fc4000801162e */
[----:B------:R-:W-:Y:S01]  /*1530*/  ULEA UR8, UR37, UR4, 0xc ;  /* 0x0000000425087291 */ /* 0x000fe2000f8e603f */
[----:B------:R1:W-:Y:S01]  /*1540*/  STL [R1+0x2c0], R2 ;  /* 0x0002c00201007387 */ /* 0x0003e20000100800 */
[----:B------:R-:W-:Y:S01]  /*1550*/  ULOP3.LUT UR5, UR46, 0x3fff, URZ, 0xc0, !UPT ;  /* 0x00003fff2e057892 */ /* 0x000fe2000f8ec03f */
[----:B------:R-:W-:Y:S01]  /*1560*/  UMOV UR9, 0x40000040 ;  /* 0x4000004000097882 */ /* 0x000fe20000000000 */
[----:B------:R-:W-:Y:S02]  /*1570*/  UMOV UR11, 0x40000040 ;  /* 0x40000040000b7882 */ /* 0x000fe40000000000 */
[----:B------:R-:W-:Y:S01]  /*1580*/  ULOP3.LUT UR5, UR5, 0x10000, URZ, 0xfc, !UPT ;  /* 0x0001000005057892 */ /* 0x000fe2000f8efc3f */
[----:B------:R4:W-:Y:S01]  /*1590*/  STL [R1+0x2bc], R0 ;  /* 0x0002bc0001007387 */ /* 0x0009e20000100800 */
[----:B------:R-:W-:Y:S02]  /*15a0*/  UIADD3 UR12, UR8, 0x400, URZ ;  /* 0x00000400080c7890 */ /* 0x000fe4000fffe03f */
[----:B------:R-:W-:Y:S01]  /*15b0*/  ULEA UR6, UR37, UR5, 0xc ;  /* 0x0000000525067291 */ /* 0x000fe2000f8e603f */
[----:B------:R-:W-:Y:S01]  /*15c0*/  UMOV UR15, UR11 ;  /* 0x0000000b000f7c82 */ /* 0x000fe20008000000 */
[----:B------:R-:W-:-:S05]  /*15d0*/  UMOV UR13, 0x40000040 ;  /* 0x40000040000d7882 */ /* 0x000fca0000000000 */
[----:B------:R-:W-:Y:S02]  /*15e0*/  UMOV UR10, UR6 ;  /* 0x00000006000a7c82 */ /* 0x000fe40008000000 */
[----:B------:R-:W-:Y:S01]  /*15f0*/  HGMMA.64x256x8.F32.TF32 R24, gdesc[UR8], RZ, !UPT, gsb0 ;  /* 0x07e00000081879f0 */ /* 0x000fe2000c0028ff */
[----:B------:R-:W-:Y:S02]  /*1600*/  UMOV UR14, UR10 ;  /* 0x0000000a000e7c82 */ /* 0x000fe40008000000 */
[----:B------:R-:W-:Y:S02]  /*1610*/  WARPGROUP.DEPBAR.LE gsb0, 0x0 ;  /* 0x00008000000079c5 */ /* 0x000fe40000010000 */
[----:B------:R-:W-:Y:S01]  /*1620*/  STL.64 [R1], R24 ;  /* 0x0000001801007387 */ /* 0x000fe20000100a00 */
[----:B------:R-:W-:Y:S01]  /*1630*/  IMAD.MOV.U32 R235, RZ, RZ, R46 ;  /* 0x000000ffffeb7224 */ /* 0x000fe200078e002e */
[----:B------:R-:W-:Y:S01]  /*1640*/  MOV R234, R47 ;  /* 0x0000002f00ea7202 */ /* 0x000fe20000000f00 */
[----:B------:R-:W-:Y:S01]  /*1650*/  IMAD.MOV.U32 R233, RZ, RZ, R48 ;  /* 0x000000ffffe97224 */ /* 0x000fe200078e0030 */
[----:B------:R-:W-:Y:S01]  /*1660*/  STL.64 [R1+0x8], R26 ;  /* 0x0000081a01007387 */ /* 0x000fe20000100a00 */
[----:B------:R-:W-:Y:S01]  /*1670*/  MOV R232, R49 ;  /* 0x0000003100e87202 */ /* 0x000fe20000000f00 */
[----:B------:R-:W-:Y:S01]  /*1680*/  IMAD.MOV.U32 R231, RZ, RZ, R50 ;  /* 0x000000ffffe77224 */ /* 0x000fe200078e0032 */
[----:B------:R-:W-:Y:S01]  /*1690*/  MOV R230, R51 ;  /* 0x0000003300e67202 */ /* 0x000fe20000000f00 */
[----:B------:R-:W-:Y:S01]  /*16a0*/  STL.64 [R1+0x10], R28 ;  /* 0x0000101c01007387 */ /* 0x000fe20000100a00 */
        /* <DEDUP_REMOVED lines=90> */
[----:B---3--:R-:W-:Y:S01]  /*1c50*/  MOV R17, R135 ;  /* 0x0000008700117202 */ /* 0x008fe20000000f00 */
[----:B0-----:R-:W-:Y:S01]  /*1c60*/  IMAD.MOV.U32 R16, RZ, RZ, R136 ;  /* 0x000000ffff107224 */ /* 0x001fe200078e0088 */
        /* <DEDUP_REMOVED lines=10> */
[----:B--2---:R-:W-:Y:S01]  /*1d10*/  MOV R5, R147 ;  /* 0x0000009300057202 */ /* 0x004fe20000000f00 */
[----:B------:R-:W-:Y:S01]  /*1d20*/  IMAD.MOV.U32 R4, RZ, RZ, R148 ;  /* 0x000000ffff047224 */ /* 0x000fe200078e0094 */
[----:B------:R-:W-:Y:S01]  /*1d30*/  MOV R3, R149 ;  /* 0x0000009500037202 */ /* 0x000fe20000000f00 */
[----:B-1----:R-:W-:Y:S01]  /*1d40*/  IMAD.MOV.U32 R2, RZ, RZ, R150 ;  /* 0x000000ffff027224 */ /* 0x002fe200078e0096 */
[----:B------:R0:W-:Y:S01]  /*1d50*/  STL.64 [R1+0x50], R44 ;  /* 0x0000502c01007387 */ /* 0x0001e20000100a00 */
[----:B----4-:R-:W-:-:S03]  /*1d60*/  MOV R0, R151 ;  /* 0x0000009700007202 */ /* 0x010fc60000000f00 */
[----:B------:R-:W-:Y:S01]  /*1d70*/  STL [R1+0xae8], R160 ;  /* 0x000ae8a001007387 */ /* 0x000fe20000100800 */
[----:B0-----:R-:W-:-:S06]  /*1d80*/  WARPGROUP.ARRIVE ;  /* 0x00000000000079c5 */ /* 0x001fcc0000000000 */
[----:B------:R-:W-:Y:S03]  /*1d90*/  HGMMA.64x256x8.F32.TF32 R24, gdesc[UR12], RZ, !UPT, gsb0 ;  /* 0x07e000000c1879f0 */ /* 0x000fe6000c0028ff */
[----:B------:R-:W-:Y:S02]  /*1da0*/  WARPGROUP.DEPBAR.LE gsb0, 0x0 ;  /* 0x00008000000079c5 */ /* 0x000fe40000010000 */
[----:B------:R-:W-:Y:S04]  /*1db0*/  STL.64 [R1+0xae0], R150 ;  /* 0x000ae09601007387 */ /* 0x000fe80000100a00 */
        /* <DEDUP_REMOVED lines=20> */
[----:B------:R0:W-:Y:S04]  /*1f00*/  STL.64 [R1+0xa38], R108 ;  /* 0x000a386c01007387 */ /* 0x0001e80000100a00 */
[----:B0-----:R-:W2:Y:S04]  /*1f10*/  LDL.LU R108, [R1] ;  /* 0x00000000016c7983 */ /* 0x001ea80000300800 */
[----:B------:R-:W2:Y:S04]  /*1f20*/  LDL.LU R109, [R1+0x4] ;  /* 0x00000400016d7983 */ /* 0x000ea80000300800 */
        /* <DEDUP_REMOVED lines=19> */
[----:B------:R-:W2:Y:S01]  /*2060*/  LDL.LU R129, [R1+0x54] ;  /* 0x0000540001817983 */ /* 0x000ea20000300800 */
        /* <DEDUP_REMOVED lines=46> */
[----:B------:R-:W-:-:S02]  /*2350*/  UIADD3 UR12, UR8, 0x2, URZ ;  /* 0x00000002080c7890 */ /* 0x000fc4000fffe03f */
[----:B------:R-:W-:Y:S01]  /*2360*/  UIADD3 UR14, UR6, 0x2, URZ ;  /* 0x00000002060e7890 */ /* 0x000fe2000fffe03f */
[----:B------:R-:W-:Y:S01]  /*2370*/  UMOV UR13, 0x40000040 ;  /* 0x40000040000d7882 */ /* 0x000fe20000000000 */
[----:B------:R-:W-:Y:S01]  /*2380*/  UMOV UR15, 0x40000040 ;  /* 0x40000040000f7882 */ /* 0x000fe20000000000 */
[----:B--2---:R-:W-:-:S06]  /*2390*/  WARPGROUP.ARRIVE ;  /* 0x00000000000079c5 */ /* 0x004fcc0000000000 */
[----:B------:R-:W-:Y:S03]  /*23a0*/  HGMMA.64x256x8.F32.TF32 R108, gdesc[UR12], R108, gsb0 ;  /* 0x07e000000c6c79f0 */ /* 0x000fe6000800286c */
[----:B------:R-:W-:Y:S02]  /*23b0*/  WARPGROUP.DEPBAR.LE gsb0, 0x0 ;  /* 0x00008000000079c5 */ /* 0x000fe40000010000 */
[----:B------:R-:W-:Y:S04]  /*23c0*/  STL.64 [R1], R108 ;  /* 0x0000006c01007387 */ /* 0x000fe80000100a00 */
        /* <DEDUP_REMOVED lines=63> */
[----:B0-----:R-:W2:Y:S04]  /*27c0*/  LDL.LU R160, [R1+0xae8] ;  /* 0x000ae80001a07983 */ /* 0x001ea80000300800 */
[----:B------:R-:W3:Y:S04]  /*27d0*/  LDL.LU.64 R150, [R1+0xae0] ;  /* 0x000ae00001967983 */ /* 0x000ee80000300a00 */
        /* <DEDUP_REMOVED lines=20> */
[----:B------:R-:W3:Y:S01]  /*2920*/  LDL.LU.64 R108, [R1+0xa38] ;  /* 0x000a3800016c7983 */ /* 0x000ee20000300a00 */
[----:B------:R-:W-:Y:S01]  /*2930*/  UIADD3 UR12, UR8, 0x402, URZ ;  /* 0x00000402080c7890 */ /* 0x000fe2000fffe03f */
[----:B------:R-:W-:Y:S01]  /*2940*/  UMOV UR13, 0x40000040 ;  /* 0x40000040000d7882 */ /* 0x000fe20000000000 */
[----:B---3--:R-:W-:-:S07]  /*2950*/  WARPGROUP.ARRIVE ;  /* 0x00000000000079c5 */ /* 0x008fce0000000000 */
[----:B------:R-:W-:Y:S03]  /*2960*/  HGMMA.64x256x8.F32.TF32 R24, gdesc[UR12], R24, gsb0 ;  /* 0x07e000000c1879f0 */ /* 0x000fe60008002818 */
        /* <DEDUP_REMOVED lines=65> */
[----:B0-----:R-:W3:Y:S04]  /*2d80*/  LDL.LU.64 R24, [R1] ;  /* 0x0000000001187983 */ /* 0x001ee80000300a00 */
        /* <DEDUP_REMOVED lines=63> */
[----:B------:R-:W-:-:S02]  /*3180*/  UIADD3 UR12, UR8, 0x4, URZ ;  /* 0x00000004080c7890 */ /* 0x000fc4000fffe03f */
[----:B------:R-:W-:Y:S01]  /*3190*/  UIADD3 UR14, UR6, 0x4, URZ ;  /* 0x00000004060e7890 */ /* 0x000fe2000fffe03f */
[----:B------:R-:W-:Y:S01]  /*31a0*/  UMOV UR13, 0x40000040 ;  /* 0x40000040000d7882 */ /* 0x000fe20000000000 */
[----:B------:R-:W-:Y:S01]  /*31b0*/  UMOV UR15, 0x40000040 ;  /* 0x40000040000f7882 */ /* 0x000fe20000000000 */
[----:B---3--:R-:W-:-:S06]  /*31c0*/  WARPGROUP.ARRIVE ;  /* 0x00000000000079c5 */ /* 0x008fcc0000000000 */
[----:B------:R-:W-:Y:S03]  /*31d0*/  HGMMA.64x256x8.F32.TF32 R24, gdesc[UR12], R24, gsb0 ;  /* 0x07e000000c1879f0 */ /* 0x000fe60008002818 */
        /* <DEDUP_REMOVED lines=41> */
[----:B------:R0:W-:Y:S01]  /*3470*/  STL.64 [R1+0x50], R44 ;  /* 0x0000502c01007387 */ /* 0x0001e20000100a00 */
[----:B------:R-:W-:Y:S01]  /*3480*/  IMAD.MOV.U32 R204, RZ, RZ, R120 ;  /* 0x000000ffffcc7224 */ /* 0x000fe200078e0078 */
[----:B------:R-:W-:Y:S01]  /*3490*/  MOV R205, R121 ;  /* 0x0000007900cd7202 */ /* 0x000fe20000000f00 */
[----:B------:R-:W-:Y:S01]  /*34a0*/  IMAD.MOV.U32 R202, RZ, RZ, R118 ;  /* 0x000000ffffca7224 */ /* 0x000fe200078e0076 */
[----:B------:R-:W3:Y:S01]  /*34b0*/  LDL.LU.64 R150, [R1+0xa30] ;  /* 0x000a300001967983 */ /* 0x000ee20000300a00 */
[----:B------:R-:W-:Y:S01]  /*34c0*/  MOV R203, R119 ;  /* 0x0000007700cb7202 */ /* 0x000fe20000000f00 */
[----:B------:R-:W-:Y:S01]  /*34d0*/  IMAD.MOV.U32 R200, RZ, RZ, R116 ;  /* 0x000000ffffc87224 */ /* 0x000fe200078e0074 */
[----:B------:R-:W-:Y:S01]  /*34e0*/  MOV R201, R117 ;  /* 0x0000007500c97202 */ /* 0x000fe20000000f00 */
[----:B------:R-:W3:Y:S01]  /*34f0*/  LDL.LU.64 R148, [R1+0xa28] ;  /* 0x000a280001947983 */ /* 0x000ee20000300a00 */
        /* <DEDUP_REMOVED lines=92> */
[----:B------:R-:W-:-:S03]  /*3ac0*/  MOV R234, R47 ;  /* 0x0000002f00ea7202 */ /* 0x000fc60000000f00 */
        /* <DEDUP_REMOVED lines=28> */
[----:B0-----:R-:W3:Y:S04]  /*3c90*/  LDL.LU.64 R44, [R1+0x888] ;  /* 0x00088800012c7983 */ /* 0x001ee80000300a00 */
        /* <DEDUP_REMOVED lines=11> */
[----:B------:R-:W-:-:S02]  /*3d50*/  UMOV UR13, 0x40000040 ;  /* 0x40000040000d7882 */ /* 0x000fc40000000000 */
[----:B--2---:R-:W-:Y:S01]  /*3d60*/  STL [R1+0x830], R160 ;  /* 0x000830a001007387 */ /* 0x004fe20000100800 */
[----:B---3--:R-:W-:-:S06]  /*3d70*/  WARPGROUP.ARRIVE ;  /* 0x00000000000079c5 */ /* 0x008fcc0000000000 */
        /* <DEDUP_REMOVED lines=332> */
[----:B------:R-:W-:Y:S01]  /*5240*/  STL.64 [R1+0x30], R36 ;  /* 0x0000302401007387 */ /* 0x000fe20000100a00 */
[----:B------:R-:W-:-:S03]  /*5250*/  IMAD.MOV.U32 R2, RZ, RZ, R150 ;  /* 0x000000ffff027224 */ /* 0x000fc600078e0096 */
[----:B------:R-:W-:Y:S01]  /*5260*/  STL.64 [R1+0x38], R38 ;  /* 0x0000382601007387 */ /* 0x000fe20000100a00 */
[----:B------:R-:W-:-:S03]  /*5270*/  MOV R0, R151 ;  /* 0x0000009700007202 */ /* 0x000fc60000000f00 */
[----:B------:R-:W-:Y:S01]  /*5280*/  STL.64 [R1+0x40], R40 ;  /* 0x0000402801007387 */ /* 0x000fe20000100a00 */
[----:B------:R-:W-:Y:S01]  /*5290*/  IMAD.MOV.U32 R4, RZ, RZ, R148 ;  /* 0x000000ffff047224 */ /* 0x000fe200078e0094 */
[----:B------:R-:W-:Y:S02]  /*52a0*/  MOV R3, R149 ;  /* 0x0000009500037202 */ /* 0x000fe40000000f00 */
[----:B------:R-:W-:Y:S01]  /*52b0*/  STL.64 [R1+0x48], R42 ;  /* 0x0000482a01007387 */ /* 0x000fe20000100a00 */
[----:B------:R-:W-:Y:S01]  /*52c0*/  IMAD.MOV.U32 R6, RZ, RZ, R146 ;  /* 0x000000ffff067224 */ /* 0x000fe200078e0092 */
[----:B------:R-:W-:Y:S02]  /*52d0*/  MOV R5, R147 ;  /* 0x0000009300057202 */ /* 0x000fe40000000f00 */
[----:B------:R0:W-:Y:S01]  /*52e0*/  STL.64 [R1+0x50], R44 ;  /* 0x0000502c01007387 */ /* 0x0001e20000100a00 */
[----:B------:R-:W-:Y:S01]  /*52f0*/  IMAD.MOV.U32 R8, RZ, RZ, R144 ;  /* 0x000000ffff087224 */ /* 0x000fe200078e0090 */
[----:B------:R-:W-:-:S02]  /*5300*/  MOV R7, R145 ;  /* 0x0000009100077202 */ /* 0x000fc40000000f00 */
[----:B------:R-:W3:Y:S01]  /*5310*/  LDL.LU.64 R150, [R1+0x778] ;  /* 0x0007780001967983 */ /* 0x000ee20000300a00 */
[----:B------:R-:W-:Y:S01]  /*5320*/  IMAD.MOV.U32 R10, RZ, RZ, R142 ;  /* 0x000000ffff0a7224 */ /* 0x000fe200078e008e */
[----:B------:R-:W-:Y:S02]  /*5330*/  MOV R9, R143 ;  /* 0x0000008f00097202 */ /* 0x000fe40000000f00 */
[----:B------:R-:W3:Y:S01]  /*5340*/  LDL.LU.64 R148, [R1+0x770] ;  /* 0x0007700001947983 */ /* 0x000ee20000300a00 */
[----:B------:R-:W-:Y:S01]  /*5350*/  IMAD.MOV.U32 R12, RZ, RZ, R140 ;  /* 0x000000ffff0c7224 */ /* 0x000fe200078e008c */
[----:B------:R-:W-:Y:S02]  /*5360*/  MOV R11, R141 ;  /* 0x0000008d000b7202 */ /* 0x000fe40000000f00 */
[----:B------:R-:W3:Y:S01]  /*5370*/  LDL.LU.64 R146, [R1+0x768] ;  /* 0x0007680001927983 */ /* 0x000ee20000300a00 */
        /* <DEDUP_REMOVED lines=758> */
[----:B------:R-:W-:Y:S01]  /*82e0*/  UIADD3 UR12, UR8, 0x806, URZ ;  /* 0x00000806080c7890 */ /* 0x000fe2000fffe03f */
[----:B------:R-:W-:Y:S01]  /*82f0*/  IMAD.MOV.U32 R235, RZ, RZ, R3 ;  /* 0x000000ffffeb7224 */ /* 0x000fe200078e0003 */
[----:B------:R-:W-:Y:S01]  /*8300*/  UIADD3 UR14, UR6, 0x806, URZ ;  /* 0x00000806060e7890 */ /* 0x000fe2000fffe03f */
[----:B------:R0:W5:Y:S01]  /*8310*/  LDL.LU R16, [R1+0x2c4] ;  /* 0x0002c40001107983 */ /* 0x0001620000300800 */
[----:B------:R-:W-:Y:S01]  /*8320*/  UMOV UR13, 0x40000040 ;  /* 0x40000040000d7882 */ /* 0x000fe20000000000 */
[----:B------:R-:W-:-:S02]  /*8330*/  UMOV UR15, 0x40000040 ;  /* 0x40000040000f7882 */ /* 0x000fc40000000000 */
[----:B------:R0:W5:Y:S04]  /*8340*/  LDL.LU R2, [R1+0x2c0] ;  /* 0x0002c00001027983 */ /* 0x0001680000300800 */
[----:B------:R0:W5:Y:S01]  /*8350*/  LDL.LU R0, [R1+0x2bc] ;  /* 0x0002bc0001007983 */ /* 0x0001620000300800 */
        /* <DEDUP_REMOVED lines=67> */
[----:B-1----:R0:W5:Y:S04]  /*8790*/  LDL.LU R160, [R1+0x2b8] ;  /* 0x0002b80001a07983 */ /* 0x0021680000300800 */
[----:B------:R-:W2:Y:S04]  /*87a0*/  LDL.LU.64 R150, [R1+0x2b0] ;  /* 0x0002b00001967983 */ /* 0x000ea80000300a00 */
        /* <DEDUP_REMOVED lines=20> */
[----:B------:R-:W2:Y:S01]  /*88f0*/  LDL.LU.64 R108, [R1+0x208] ;  /* 0x00020800016c7983 */ /* 0x000ea20000300a00 */
[----:B------:R-:W-:Y:S01]  /*8900*/  UIADD3 UR12, UR8, 0xc06, URZ ;  /* 0x00000c06080c7890 */ /* 0x000fe2000fffe03f */
[----:B------:R-:W-:Y:S01]  /*8910*/  UMOV UR13, 0x40000040 ;  /* 0x40000040000d7882 */ /* 0x000fe20000000000 */
[----:B--2---:R-:W-:-:S07]  /*8920*/  WARPGROUP.ARRIVE ;  /* 0x00000000000079c5 */ /* 0x004fce0000000000 */
[----:B------:R-:W-:Y:S03]  /*8930*/  HGMMA.64x256x8.F32.TF32 R24, gdesc[UR12], R24, gsb0 ;  /* 0x07e000000c1879f0 */ /* 0x000fe60008002818 */
[----:B------:R-:W-:Y:S02]  /*8940*/  WARPGROUP.DEPBAR.LE gsb0, 0x0 ;  /* 0x00008000000079c5 */ /* 0x000fe40000010000 */
[----:B0-----:R-:W-:Y:S05]  /*8950*/  @!P1 BRA `(.L_x_18) ;  /* 0x0000008000a89947 */ /* 0x001fea0003800000 */
[----:B------:R-:W-:Y:S02]  /*8960*/  UIADD3 UR6, UR37, 0x1, URZ ;  /* 0x0000000125067890 */ /* 0x000fe4000fffe03f */
[----:B------:R-:W-:Y:S02]  /*8970*/  UMOV UR7, UR37 ;  /* 0x0000002500077c82 */ /* 0x000fe40008000000 */
[----:B------:R-:W-:-:S04]  /*8980*/  UISETP.NE.AND UP0, UPT, UR6, 0x7, UPT ;  /* 0x000000070600788c */ /* 0x000fc8000bf05270 */
[----:B------:R-:W-:Y:S02]  /*8990*/  USEL UR9, URZ, 0x1, UP0 ;  /* 0x000000013f097887 */ /* 0x000fe40008000000 */
[----:B------:R-:W-:Y:S02]  /*89a0*/  USEL UR6, UR6, URZ, UP0 ;  /* 0x0000003f06067287 */ /* 0x000fe40008000000 */
[----:B------:R-:W-:-:S12]  /*89b0*/  ULOP3.LUT UR9, UR36, UR9, URZ, 0x3c, !UPT ;  /* 0x0000000924097292 */ /* 0x000fd8000f8e3c3f */
.L_x_25:
[----:B------:R-:W-:Y:S05]  /*89c0*/  @!P0 BRA `(.L_x_19) ;  /* 0x0000000000048947 */ /* 0x000fea0003800000 */
[----:B------:R-:W-:Y:S01]  /*89d0*/  BPT.TRAP 0x1 ;  /* 0x000000040000795c */ /* 0x000fe20000300000 */
.L_x_19:
[----:B------:R-:W0:Y:S01]  /*89e0*/  S2UR UR10, SR_CgaCtaId ;  /* 0x00000000000a79c3 */ /* 0x000e220000008800 */
[----:B------:R-:W-:Y:S01]  /*89f0*/  UMOV UR8, 0x400 ;  /* 0x0000040000087882 */ /* 0x000fe20000000000 */
[----:B------:R-:W-:-:S04]  /*8a00*/  MOV R3, UR9 ;  /* 0x0000000900037c02 */ /* 0x000fc80008000f00 */
[----:B------:R-:W-:Y:S01]  /*8a10*/  SHF.L.U32 R3, R3, 0x1f, RZ ;  /* 0x0000001f03037819 */ /* 0x000fe200000006ff */
[----:B0-----:R-:W-:-:S04]  /*8a20*/  ULEA UR8, UR10, UR8, 0x18 ;  /* 0x000000080a087291 */ /* 0x001fc8000f8ec03f */
[----:B------:R-:W-:-:S09]  /*8a30*/  ULEA UR10, UR6, UR8, 0x3 ;  /* 0x00000008060a7291 */ /* 0x000fd2000f8e183f */
[----:B------:R0:W1:Y:S01]  /*8a40*/  SYNCS.PHASECHK.TRANS64.TRYWAIT P1, [UR10], R3 ;  /* 0x00000003ff0075a7 */ /* 0x000062000802014a */
[----:B------:R-:W-:Y:S05]  /*8a50*/  @!P0 BRA `(.L_x_20) ;  /* 0x0000000000048947 */ /* 0x000fea0003800000 */
[----:B------:R-:W-:Y:S01]  /*8a60*/  BPT.TRAP 0x1 ;  /* 0x000000040000795c */ /* 0x000fe20000300000 */
.L_x_20:
[----:B-1----:R-:W-:Y:S05]  /*8a70*/  @P1 BRA `(.L_x_21) ;  /* 0x0000000000081947 */ /* 0x002fea0003800000 */
[----:B------:R-:W1:Y:S02]  /*8a80*/  SYNCS.PHASECHK.TRANS64.TRYWAIT P1, [UR10], R3 ;  /* 0x00000003ff0075a7 */ /* 0x000e64000802014a */
[----:B-1----:R-:W-:Y:S05]  /*8a90*/  @!P1 BRA `(.L_x_22) ;  /* 0x0000017c00889947 */ /* 0x002fea0003800000 */
.L_x_21:
        /* <DEDUP_REMOVED lines=64> */
[----:B--2---:R-:W2:Y:S04]  /*8ea0*/  LDL.LU.64 R24, [R1] ;  /* 0x0000000001187983 */ /* 0x004ea80000300a00 */
        /* <DEDUP_REMOVED lines=63> */
[----:B------:R-:W-:-:S02]  /*92a0*/  ULEA UR10, UR6, UR4, 0xc ;  /* 0x00000004060a7291 */ /* 0x000fc4000f8e603f */
[----:B------:R-:W-:Y:S01]  /*92b0*/  ULEA UR11, UR6, UR5, 0xc ;  /* 0x00000005060b7291 */ /* 0x000fe2000f8e603f */
[----:B-----5:R-:W-:Y:S01]  /*92c0*/  STL [R1+0x2c4], R16 ;  /* 0x0002c41001007387 */ /* 0x020fe20000100800 */
[----:B------:R-:W-:Y:S01]  /*92d0*/  UMOV UR13, 0x40000040 ;  /* 0x40000040000d7882 */ /* 0x000fe20000000000 */
[----:B------:R-:W-:Y:S02]  /*92e0*/  UMOV UR15, 0x40000040 ;  /* 0x40000040000f7882 */ /* 0x000fe40000000000 */
[----:B------:R-:W-:Y:S01]  /*92f0*/  UMOV UR12, UR10 ;  /* 0x0000000a000c7c82 */ /* 0x000fe20008000000 */
[----:B------:R3:W-:Y:S01]  /*9300*/  STL [R1+0x2c0], R2 ;  /* 0x0002c00201007387 */ /* 0x0007e20000100800 */
[----:B------:R-:W-:-:S03]  /*9310*/  UMOV UR14, UR11 ;  /* 0x0000000b000e7c82 */ /* 0x000fc60008000000 */
[----:B------:R4:W-:Y:S01]  /*9320*/  STL [R1+0x2bc], R0 ;  /* 0x0002bc0001007387 */ /* 0x0009e20000100800 */
[----:B--2---:R-:W-:-:S06]  /*9330*/  WARPGROUP.ARRIVE ;  /* 0x00000000000079c5 */ /* 0x004fcc0000000000 */
[----:B------:R-:W-:Y:S03]  /*9340*/  HGMMA.64x256x8.F32.TF32 R24, gdesc[UR12], R24, gsb0 ;  /* 0x07e000000c1879f0 */ /* 0x000fe60008002818 */
[----:B------:R-:W-:Y:S02]  /*9350*/  WARPGROUP.DEPBAR.LE gsb0, 0x0 ;  /* 0x00008000000079c5 */ /* 0x000fe40000010000 */
[----:B------:R-:W-:Y:S01]  /*9360*/  STL.64 [R1], R24 ;  /* 0x0000001801007387 */ /* 0x000fe20000100a00 */
[----:B---3--:R-:W-:Y:S01]  /*9370*/  IMAD.MOV.U32 R2, RZ, RZ, R150 ;  /* 0x000000ffff027224 */ /* 0x008fe200078e0096 */
[----:B----4-:R-:W-:Y:S01]  /*9380*/  MOV R0, R151 ;  /* 0x0000009700007202 */ /* 0x010fe20000000f00 */
[----:B-1----:R-:W-:Y:S01]  /*9390*/  IMAD.MOV.U32 R4, RZ, RZ, R148 ;  /* 0x000000ffff047224 */ /* 0x002fe200078e0094 */
[----:B------:R-:W-:Y:S01]  /*93a0*/  STL.64 [R1+0x8], R26 ;  /* 0x0000081a01007387 */ /* 0x000fe20000100a00 */
[----:B0-----:R-:W-:Y:S01]  /*93b0*/  MOV R3, R149 ;  /* 0x0000009500037202 */ /* 0x001fe20000000f00 */
        /* <DEDUP_REMOVED lines=38> */
[----:B------:R-:W2:Y:S01]  /*9620*/  LDL.LU.64 R150, [R1+0xce8] ;  /* 0x000ce80001967983 */ /* 0x000ea20000300a00 */
[----:B------:R-:W-:Y:S01]  /*9630*/  MOV R203, R119 ;  /* 0x0000007700cb7202 */ /* 0x000fe20000000f00 */
[----:B------:R-:W-:Y:S01]  /*9640*/  IMAD.MOV.U32 R200, RZ, RZ, R116 ;  /* 0x000000ffffc87224 */ /* 0x000fe200078e0074 */
[----:B------:R-:W-:Y:S01]  /*9650*/  MOV R201, R117 ;  /* 0x0000007500c97202 */ /* 0x000fe20000000f00 */
[----:B------:R-:W2:Y:S01]  /*9660*/  LDL.LU.64 R148, [R1+0xce0] ;  /* 0x000ce00001947983 */ /* 0x000ea20000300a00 */
        /* <DEDUP_REMOVED lines=92> */
[----:B------:R-:W-:-:S03]  /*9c30*/  MOV R234, R47 ;  /* 0x0000002f00ea7202 */ /* 0x000fc60000000f00 */
        /* <DEDUP_REMOVED lines=28> */
[----:B0-----:R-:W2:Y:S04]  /*9e00*/  LDL.LU.64 R44, [R1+0xb40] ;  /* 0x000b4000012c7983 */ /* 0x001ea80000300a00 */
        /* <DEDUP_REMOVED lines=11> */
[----:B------:R-:W-:-:S02]  /*9ec0*/  UMOV UR13, 0x40000040 ;  /* 0x40000040000d7882 */ /* 0x000fc40000000000 */
[----:B------:R-:W-:Y:S01]  /*9ed0*/  STL [R1+0xae8], R160 ;  /* 0x000ae8a001007387 */ /* 0x000fe20000100800 */
[----:B--2---:R-:W-:-:S06]  /*9ee0*/  WARPGROUP.ARRIVE ;  /* 0x00000000000079c5 */ /* 0x004fcc0000000000 */
        /* <DEDUP_REMOVED lines=1725> */
[----:B------:R-:W-:Y:S01]  /*10ac0*/  BPT.TRAP 0x1 ;  /* 0x000000040000795c */ /* 0x000fe20000300000 */
.L_x_23:
[----:B------:R-:W-:Y:S02]  /*10ad0*/  UISETP.GT.U32.AND UP0, UPT, UR38, 0x1, UPT ;  /* 0x000000012600788c */ /* 0x000fe4000bf04070 */
[----:B------:R-:W-:-:S04]  /*10ae0*/  ULEA UR8, UR7, UR8, 0x3 ;  /* 0x0000000807087291 */ /* 0x000fc8000f8e183f */
[----:B------:R-:W-:Y:S01]  /*10af0*/  UIADD3 UR8, UR8, 0x38, URZ ;  /* 0x0000003808087890 */ /* 0x000fe2000fffe03f */
[----:B------:R-:W-:-:S03]  /*10b00*/  PLOP3.LUT P1, PT, PT, PT, UP0, 0x80, 0x0 ;  /* 0x000000000000781c */ /* 0x000fc60003f2f008 */
[----:B------:R-:W-:-:S09]  /*10b10*/  UPRMT UR8, URZ, 0x654, UR8 ;  /* 0x000006543f087896 */ /* 0x000fd20008000008 */
[----:B------:R-:W-:Y:S01]  /*10b20*/  SYNCS.ARRIVE.TRANS64.RED.A1T0 RZ, [UR8], RZ ;  /* 0x000000ffffff79a7 */ /* 0x000fe20008100408 */
[----:B------:R-:W-:Y:S05]  /*10b30*/  @P1 BRA `(.L_x_24) ;  /* 0x0000000000041947 */ /* 0x000fea0003800000 */
[----:B------:R-:W-:Y:S01]  /*10b40*/  BPT.TRAP 0x1 ;  /* 0x000000040000795c */ /* 0x000fe20000300000 */
.L_x_24:
[----:B------:R-:W-:Y:S01]  /*10b50*/  UIADD3 UR6, UR6, 0x1, URZ ;  /* 0x0000000106067890 */ /* 0x000fe2000fffe03f */
[C---:B-----5:R-:W-:Y:S01]  /*10b60*/  ISETP.GT.AND P1, PT, R0.reuse, 0x1, PT ;  /* 0x000000010000780c */ /* 0x060fe20003f24270 */
[----:B------:R-:W-:Y:S01]  /*10b70*/  UIADD3 UR7, UR7, 0x1, URZ ;  /* 0x0000000107077890 */ /* 0x000fe2000fffe03f */
[----:B------:R-:W-:Y:S01]  /*10b80*/  IADD3 R0, R0, -0x1, RZ ;  /* 0xffffffff00007810 */ /* 0x000fe20007ffe0ff */
[----:B------:R-:W-:Y:S02]  /*10b90*/  UISETP.NE.AND UP0, UPT, UR6, 0x7, UPT ;  /* 0x000000070600788c */ /* 0x000fe4000bf05270 */
[----:B------:R-:W-:Y:S02]  /*10ba0*/  UISETP.NE.AND UP1, UPT, UR7, 0x7, UPT ;  /* 0x000000070700788c */ /* 0x000fe4000bf25270 */
[----:B------:R-:W-:Y:S02]  /*10bb0*/  USEL UR8, URZ, 0x1, UP0 ;  /* 0x000000013f087887 */ /* 0x000fe40008000000 */
[----:B------:R-:W-:-:S02]  /*10bc0*/  USEL UR6, UR6, URZ, UP0 ;  /* 0x0000003f06067287 */ /* 0x000fc40008000000 */
[----:B------:R-:W-:Y:S02]  /*10bd0*/  USEL UR7, UR7, URZ, UP1 ;  /* 0x0000003f07077287 */ /* 0x000fe40008800000 */
[----:B------:R-:W-:Y:S01]  /*10be0*/  ULOP3.LUT UR9, UR9, UR8, URZ, 0x3c, !UPT ;  /* 0x0000000809097292 */ /* 0x000fe2000f8e3c3f */
[----:B------:R-:W-:Y:S11]  /*10bf0*/  @P1 BRA `(.L_x_25) ;  /* 0xffffff7c00701947 */ /* 0x000ff6000383ffff */
.L_x_18:
[----:B-----5:R-:W0:Y:S02]  /*10c00*/  LDC R0, c[0x0][0x28c] ;  /* 0x0000a300ff007b82 */ /* 0x020e240000000800 */
[----:B0-----:R-:W-:-:S13]  /*10c10*/  ISETP.GE.AND P1, PT, R0, 0x1, PT ;  /* 0x000000010000780c */ /* 0x001fda0003f26270 */
[----:B------:R-:W-:Y:S05]  /*10c20*/  @!P1 BRA `(.L_x_26) ;  /* 0x0000000000549947 */ /* 0x000fea0003800000 */
[----:B------:R-:W-:Y:S05]  /*10c30*/  @!P0 BRA `(.L_x_27) ;  /* 0x0000000000048947 */ /* 0x000fea0003800000 */
[----:B------:R-:W-:Y:S01]  /*10c40*/  BPT.TRAP 0x1 ;  /* 0x000000040000795c */ /* 0x000fe20000300000 */
.L_x_27:
[----:B------:R-:W-:Y:S01]  /*10c50*/  UISETP.LT.AND UP0, UPT, UR43, 0x1, UPT ;  /* 0x000000012b00788c */ /* 0x000fe2000bf01270 */
[----:B------:R-:W0:Y:S03]  /*10c60*/  S2UR UR7, SR_CgaCtaId ;  /* 0x00000000000779c3 */ /* 0x000e260000008800 */
[----:B------:R-:W-:Y:S02]  /*10c70*/  USEL UR6, UR43, 0x1, UP0 ;  /* 0x000000012b067887 */ /* 0x000fe40008000000 */
[----:B------:R-:W-:Y:S02]  /*10c80*/  UISETP.GT.U32.AND UP0, UPT, UR38, 0x1, UPT ;  /* 0x000000012600788c */ /* 0x000fe4000bf04070 */
[----:B------:R-:W-:-:S04]  /*10c90*/  UIADD3 UR6, UR37, UR43, -UR6 ;  /* 0x0000002b25067290 */ /* 0x000fc8000fffe806 */
[----:B------:R-:W-:Y:S01]  /*10ca0*/  UIMAD.WIDE.U32 UR4, UR6, 0x24924925, URZ ;  /* 0x24924925060478a5 */ /* 0x000fe2000f8e003f */
[----:B------:R-:W-:-:S03]  /*10cb0*/  PLOP3.LUT P0, PT, PT, PT, UP0, 0x80, 0x0 ;  /* 0x000000000000781c */ /* 0x000fc60003f0f008 */
[----:B------:R-:W-:-:S04]  /*10cc0*/  UIADD3 UR4, UR6, -UR5, URZ ;  /* 0x8000000506047290 */ /* 0x000fc8000fffe03f */
[----:B------:R-:W-:-:S03]  /*10cd0*/  ULEA.HI UR4, UR4, UR5, URZ, 0x1f ;  /* 0x0000000504047291 */ /* 0x000fc6000f8ff83f */
[----:B------:R-:W-:Y:S01]  /*10ce0*/  UMOV UR5, 0x400 ;  /* 0x0000040000057882 */ /* 0x000fe20000000000 */
[----:B------:R-:W-:Y:S02]  /*10cf0*/  USHF.R.U32.HI UR4, URZ, 0x2, UR4 ;  /* 0x000000023f047899 */ /* 0x000fe40008011604 */
[----:B0-----:R-:W-:Y:S02]  /*10d00*/  ULEA UR5, UR7, UR5, 0x18 ;  /* 0x0000000507057291 */ /* 0x001fe4000f8ec03f */
[----:B------:R-:W-:-:S04]  /*10d10*/  UIMAD UR4, UR4, -0x7, UR6 ;  /* 0xfffffff9040478a4 */ /* 0x000fc8000f8e0206 */
[----:B------:R-:W-:-:S04]  /*10d20*/  ULEA UR4, UR4, UR5, 0x3 ;  /* 0x0000000504047291 */ /* 0x000fc8000f8e183f */
[----:B------:R-:W-:-:S04]  /*10d30*/  UIADD3 UR4, UR4, 0x38, URZ ;  /* 0x0000003804047890 */ /* 0x000fc8000fffe03f */
[----:B------:R-:W-:-:S09]  /*10d40*/  UPRMT UR4, URZ, 0x654, UR4 ;  /* 0x000006543f047896 */ /* 0x000fd20008000004 */
[----:B------:R-:W-:Y:S01]  /*10d50*/  SYNCS.ARRIVE.TRANS64.RED.A1T0 RZ, [UR4], RZ ;  /* 0x000000ffffff79a7 */ /* 0x000fe20008100404 */
[----:B------:R-:W-:Y:S05]  /*10d60*/  @P0 BRA `(.L_x_26) ;  /* 0x0000000000040947 */ /* 0x000fea0003800000 */
[----:B------:R-:W-:Y:S01]  /*10d70*/  BPT.TRAP 0x1 ;  /* 0x000000040000795c */ /* 0x000fe20000300000 */
.L_x_26:
[----:B------:R-:W0:Y:S01]  /*10d80*/  S2R R8, SR_TID.X ;  /* 0x0000000000087919 */ /* 0x000e220000002100 */
[----:B------:R-:W-:Y:S01]  /*10d90*/  LOP3.LUT R4, R160, 0x1, RZ, 0xc0, !PT ;  /* 0x00000001a0047812 */ /* 0x000fe200078ec0ff */
[----:B------:R-:W-:Y:S01]  /*10da0*/  IMAD.MOV.U32 R19, RZ, RZ, 0x6540 ;  /* 0x00006540ff137424 */ /* 0x000fe200078e00ff */
[----:B------:R-:W-:Y:S01]  /*10db0*/  USHF.R.S32.HI UR10, URZ, 0x1f, UR42 ;  /* 0x0000001f3f0a7899 */ /* 0x000fe2000801142a */
[----:B------:R-:W-:Y:S02]  /*10dc0*/  ULDC.64 UR8, c[0x0][0x5d0] ;  /* 0x0001740000087ab9 */ /* 0x000fe40000000a00 */
[----:B------:R-:W-:Y:S01]  /*10dd0*/  IMAD.SHL.U32 R3, R4, 0x40, RZ ;  /* 0x0000004004037824 */ /* 0x000fe200078e00ff */
[----:B------:R-:W-:Y:S02]  /*10de0*/  UIMAD UR4, UR10, UR8, URZ ;  /* 0x000000080a0472a4 */ /* 0x000fe4000f8e023f */
[----:B------:R-:W-:Y:S01]  /*10df0*/  MOV R6, UR8 ;  /* 0x0000000800067c02 */ /* 0x000fe20008000f00 */
[----:B------:R-:W-:Y:S01]  /*10e00*/  UIMAD.WIDE UR6, UR40, 0x100, URZ ;  /* 0x00000100280678a5 */ /* 0x000fe2000f8e023f */
[----:B------:R-:W-:Y:S01]  /*10e10*/  ULDC UR8, c[0x0][0x288] ;  /* 0x0000a20000087ab9 */ /* 0x000fe20000000800 */
[----:B------:R-:W-:-:S02]  /*10e20*/  UIMAD UR4, UR42, UR9, UR4 ;  /* 0x000000092a0472a4 */ /* 0x000fc4000f8e0204 */
[----:B------:R-:W-:Y:S01]  /*10e30*/  USHF.L.U32 UR40, UR40, 0x8, URZ ;  /* 0x0000000828287899 */ /* 0x000fe2000800063f */
[----:B------:R-:W-:Y:S01]  /*10e40*/  ULDC UR9, c[0x0][0x284] ;  /* 0x0000a10000097ab9 */ /* 0x000fe20000000800 */
[----:B------:R-:W-:Y:S01]  /*10e50*/  UIADD3 UR37, UR43, UR37, URZ ;  /* 0x000000252b257290 */ /* 0x000fe2000fffe03f */
[----:B------:R-:W-:Y:S01]  /*10e60*/  MOV R17, UR9 ;  /* 0x0000000900117c02 */ /* 0x000fe20008000f00 */
[----:B------:R-:W-:Y:S02]  /*10e70*/  UISETP.GE.U32.AND UP1, UPT, UR43, 0x7, UPT ;  /* 0x000000072b00788c */ /* 0x000fe4000bf26070 */
[----:B------:R-:W-:-:S04]  /*10e80*/  UISETP.GT.U32.AND UP0, UPT, UR37, 0x6, UPT ;  /* 0x000000062500788c */ /* 0x000fc8000bf04070 */
[----:B------:R-:W-:Y:S01]  /*10e90*/  UISETP.LT.U32.AND UP0, UPT, UR43, 0x7, UP0 ;  /* 0x000000072b00788c */ /* 0x000fe20008701070 */
[----:B0-----:R-:W-:Y:S02]  /*10ea0*/  SHF.L.U32 R18, R8, 0x1, RZ ;  /* 0x0000000108127819 */ /* 0x001fe400000006ff */
[----:B------:R-:W-:Y:S02]  /*10eb0*/  SHF.R.U32.HI R0, RZ, 0x2, R8 ;  /* 0x00000002ff007819 */ /* 0x000fe40000011608 */
[----:B------:R-:W-:Y:S02]  /*10ec0*/  LOP3.LUT R18, R18, 0x6, RZ, 0xc0, !PT ;  /* 0x0000000612127812 */ /* 0x000fe400078ec0ff */
[----:B------:R-:W-:Y:S02]  /*10ed0*/  LOP3.LUT R5, R8, 0x60, RZ, 0xc0, !PT ;  /* 0x0000006008057812 */ /* 0x000fe400078ec0ff */
[----:B------:R-:W-:Y:S02]  /*10ee0*/  LOP3.LUT R0, R0, 0x7, RZ, 0xc0, !PT ;  /* 0x0000000700007812 */ /* 0x000fe400078ec0ff */
[----:B------:R-:W-:Y:S01]  /*10ef0*/  PRMT R18, R18, R19, UR41 ;  /* 0x0000002912127e16 */ /* 0x000fe20008000013 */
[----:B------:R-:W-:Y:S01]  /*10f00*/  USHF.L.U32 UR41, UR41, 0x8, URZ ;  /* 0x0000000829297899 */ /* 0x000fe2000800063f */
[----:B------:R-:W-:-:S02]  /*10f10*/  SHF.R.U32.HI R5, RZ, 0x1, R5 ;  /* 0x00000001ff057819 */ /* 0x000fc40000011605 */
[----:B------:R-:W-:Y:S01]  /*10f20*/  LOP3.LUT R3, R3, 0x40, R0, 0xe2, !PT ;  /* 0x0000004003037812 */ /* 0x000fe200078ee200 */
[----:B------:R-:W-:Y:S01]  /*10f30*/  UISETP.GE.AND UP2, UPT, UR41, UR8, UPT ;  /* 0x000000082900728c */ /* 0x000fe2000bf46270 */
[----:B------:R-:W-:Y:S02]  /*10f40*/  SHF.R.S32.HI R19, RZ, 0x1f, R18 ;  /* 0x0000001fff137819 */ /* 0x000fe40000011412 */
[----:B------:R-:W-:Y:S01]  /*10f50*/  IADD3 R0, RZ, -R5, -R0 ;  /* 0x80000005ff007210 */ /* 0x000fe20007ffe800 */
[----:B------:R-:W-:Y:S01]  /*10f60*/  UISETP.GE.OR UP2, UPT, UR40, UR9, UP2 ;  /* 0x000000092800728c */ /* 0x000fe20009746670 */
[----:B------:R-:W-:Y:S01]  /*10f70*/  LOP3.LUT R3, R3, UR6, R5, 0xfe, !PT ;  /* 0x0000000603037c12 */ /* 0x000fe2000f8efe05 */
[----:B------:R-:W-:-:S04]  /*10f80*/  IMAD.WIDE.U32 R6, R6, UR42, R18 ;  /* 0x0000002a06067c25 */ /* 0x000fc8000f8e0012 */
[----:B------:R-:W-:Y:S01]  /*10f90*/  IMAD R0, R4, -0x40, R0 ;  /* 0xffffffc004007824 */ /* 0x000fe200078e0200 */
[----:B------:R-:W-:Y:S01]  /*10fa0*/  PLOP3.LUT P0, PT, PT, PT, UP2, 0x80, 0x0 ;  /* 0x000000000000781c */ /* 0x000fe20003f0f028 */
[----:B------:R-:W-:Y:S01]  /*10fb0*/  VIADD R7, R7, UR4 ;  /* 0x0000000407077c36 */ /* 0x000fe20008000000 */
[----:B------:R-:W-:Y:S01]  /*10fc0*/  UIMAD.WIDE.U32 UR4, UR37, 0x24924925, URZ ;  /* 0x24924925250478a5 */ /* 0x000fe2000f8e003f */
[----:B------:R-:W-:Y:S01]  /*10fd0*/  IMAD.MOV.U32 R4, RZ, RZ, -0x2 ;  /* 0xfffffffeff047424 */ /* 0x000fe200078e00ff */
[----:B------:R-:W-:Y:S01]  /*10fe0*/  IADD3 R17, R17, -UR40, R0 ;  /* 0x8000002811117c10 */ /* 0x000fe2000fffe000 */
[----:B------:R-:W-:Y:S01]  /*10ff0*/  UMOV UR40, 0xffffffff ;  /* 0xffffffff00287882 */ /* 0x000fe20000000000 */
[----:B------:R-:W-:Y:S01]  /*11000*/  LOP3.LUT R0, R8, 0x3, RZ, 0xc0, !PT ;  /* 0x0000000308007812 */ /* 0x000fe200078ec0ff */
[----:B------:R-:W-:-:S04]  /*11010*/  UIADD3 UR4, UR37, -UR5, URZ ;  /* 0x8000000525047290 */ /* 0x000fc8000fffe03f */
[----:B------:R-:W-:Y:S01]  /*11020*/  IMAD R0, R0, R4, UR8 ;  /* 0x0000000800007e24 */ /* 0x000fe2000f8e0204 */
[----:B------:R-:W-:Y:S02]  /*11030*/  USEL UR8, URZ, 0x1, !UP0 ;  /* 0x000000013f087887 */ /* 0x000fe4000c000000 */
[----:B------:R-:W-:Y:S02]  /*11040*/  ULEA.HI UR4, UR4, UR5, URZ, 0x1f ;  /* 0x0000000504047291 */ /* 0x000fe4000f8ff83f */
[----:B------:R-:W-:Y:S01]  /*11050*/  ULOP3.LUT UR36, UR36, UR8, URZ, 0x3c, !UPT ;  /* 0x0000000824247292 */ /* 0x000fe2000f8e3c3f */
[----:B------:R-:W-:Y:S01]  /*11060*/  IADD3 R0, R0, -UR41, RZ ;  /* 0x8000002900007c10 */ /* 0x000fe2000fffe0ff */
[----:B------:R-:W-:-:S04]  /*11070*/  USHF.R.U32.HI UR4, URZ, 0x2, UR4 ;  /* 0x000000023f047899 */ /* 0x000fc80008011604 */
[----:B------:R-:W-:Y:S02]  /*11080*/  @UP1 ULOP3.LUT UR36, UR36, 0x1, UR4, 0x78, !UPT ;  /* 0x0000000124241892 */ /* 0x000fe4000f8e7804 */
[----:B------:R-:W-:Y:S01]  /*11090*/  UIMAD UR37, UR4, -0x7, UR37 ;  /* 0xfffffff9042578a4 */ /* 0x000fe2000f8e0225 */
[----:B------:R-:W-:Y:S11]  /*110a0*/  @P0 BRA `(.L_x_28) ;  /* 0x000000d4007c0947 */ /* 0x000ff60003800000 */
[----:B------:R-:W-:Y:S01]  /*110b0*/  FSETP.NEU.AND P0, PT, R16, RZ, PT ;  /* 0x000000ff1000720b */ /* 0x000fe20003f0d000 */
[----:B------:R-:W-:Y:S01]  /*110c0*/  ULDC.64 UR8, c[0x0][0x5c8] ;  /* 0x0001720000087ab9 */ /* 0x000fe20000000a00 */
[----:B------:R-:W-:Y:S01]  /*110d0*/  ISETP.GT.AND P3, PT, R17, RZ, PT ;  /* 0x000000ff1100720c */ /* 0x000fe20003f64270 */
[----:B------:R-:W-:Y:S01]  /*110e0*/  UIMAD UR4, UR7, UR8, URZ ;  /* 0x00000008070472a4 */ /* 0x000fe2000f8e023f */
[----:B------:R-:W-:Y:S01]  /*110f0*/  IMAD.U32 R10, RZ, RZ, UR9 ;  /* 0x00000009ff0a7e24 */ /* 0x000fe2000f8e00ff */
[----:B------:R-:W-:Y:S01]  /*11100*/  BSSY B0, `(.L_x_28) ;  /* 0x0000d59000007945 */ /* 0x000fe20003800000 */
[----:B------:R-:W-:Y:S01]  /*11110*/  IMAD.WIDE.U32 R6, R3, UR8, R6 ;  /* 0x0000000803067c25 */ /* 0x000fe2000f8e0006 */
[----:B------:R-:W-:-:S03]  /*11120*/  ISETP.GT.AND P1, PT, R0, RZ, P3 ;  /* 0x000000ff0000720c */ /* 0x000fc60001f24270 */
[----:B------:R-:W-:-:S05]  /*11130*/  IMAD R10, R3, R10, UR4 ;  /* 0x00000004030a7e24 */ /* 0x000fca000f8e020a */
[----:B------:R-:W-:Y:S01]  /*11140*/  IADD3 R10, R7, R10, RZ ;  /* 0x0000000a070a7210 */ /* 0x000fe20007ffe0ff */
[----:B------:R-:W-:Y:S06]  /*11150*/  @!P0 BRA `(.L_x_29) ;  /* 0x0000009400188947 */ /* 0x000fec0003800000 */
[----:B------:R-:W0:Y:S01]  /*11160*/  LDC.64 R22, c[0x0][0x5b8] ;  /* 0x00016e00ff167b82 */ /* 0x000e220000000a00 */
[----:B------:R-:W2:Y:S01]  /*11170*/  LDL.LU R11, [R1] ;  /* 0x00000000010b7983 */ /* 0x000ea20000300800 */
[----:B------:R-:W-:-:S06]  /*11180*/  ULDC.64 UR4, c[0x0][0x5c0] ;  /* 0x0001700000047ab9 */ /* 0x000fcc0000000a00 */
[----:B------:R-:W1:Y:S08]  /*11190*/  LDC.64 R14, c[0x0][0x5b0] ;  /* 0x00016c00ff0e7b82 */ /* 0x000e700000000a00 */
[----:B------:R-:W3:Y:S01]  /*111a0*/  LDC.64 R12, c[0x0][0x5a8] ;  /* 0x00016a00ff0c7b82 */ /* 0x000ee20000000a00 */
[C---:B0-----:R-:W-:Y:S02]  /*111b0*/  IMAD R157, R22.reuse, UR10, RZ ;  /* 0x0000000a169d7c24 */ /* 0x041fe4000f8e02ff */
[----:B------:R-:W-:-:S04]  /*111c0*/  IMAD.WIDE.U32 R152, R22, UR42, R18 ;  /* 0x0000002a16987c25 */ /* 0x000fc8000f8e0012 */
[----:B------:R-:W-:Y:S01]  /*111d0*/  IMAD R157, R23, UR42, R157 ;  /* 0x0000002a179d7c24 */ /* 0x000fe2000f8e029d */
[----:B------:R-:W-:Y:S01]  /*111e0*/  MOV R20, R152 ;  /* 0x0000009800147202 */ /* 0x000fe20000000f00 */
[----:B-1----:R-:W-:Y:S02]  /*111f0*/  IMAD R156, R14, UR7, RZ ;  /* 0x000000070e9c7c24 */ /* 0x002fe4000f8e02ff */
[----:B------:R-:W-:Y:S02]  /*11200*/  IMAD.IADD R21, R153, 0x1, R157 ;  /* 0x0000000199157824 */ /* 0x000fe400078e029d */
[C---:B------:R-:W-:Y:S02]  /*11210*/  IMAD R156, R3.reuse, R15, R156 ;  /* 0x0000000f039c7224 */ /* 0x040fe400078e029c */
[----:B------:R-:W-:-:S04]  /*11220*/  IMAD.WIDE.U32 R4, R3, R14, R20 ;  /* 0x0000000e03047225 */ /* 0x000fc800078e0014 */
[----:B------:R-:W-:Y:S01]  /*11230*/  IMAD.IADD R5, R5, 0x1, R156 ;  /* 0x0000000105057824 */ /* 0x000fe200078e029c */
[----:B---3--:R-:W-:-:S04]  /*11240*/  LEA R8, P0, R4, R12, 0x2 ;  /* 0x0000000c04087211 */ /* 0x008fc800078010ff */
[----:B------:R-:W-:-:S05]  /*11250*/  LEA.HI.X R9, R4, R13, R5, 0x2, P0 ;  /* 0x0000000d04097211 */ /* 0x000fca00000f1405 */
[----:B------:R-:W3:Y:S01]  /*11260*/  @P1 LDG.E.LTC128B R23, desc[UR44][R8.64] ;  /* 0x0000002c08171981 */ /* 0x000ee2000c1e1920 */
[C---:B------:R-:W-:Y:S01]  /*11270*/  LEA R4, P0, R6.reuse, UR4, 0x2 ;  /* 0x0000000406047c11 */ /* 0x040fe2000f8010ff */
[----:B------:R-:W-:Y:S03]  /*11280*/  BSSY B1, `(.L_x_30) ;  /* 0x000000e000017945 */ /* 0x000fe60003800000 */
[----:B------:R-:W-:Y:S01]  /*11290*/  LEA.HI.X R5, R6, UR5, R10, 0x2, P0 ;  /* 0x0000000506057c11 */ /* 0x000fe200080f140a */
[----:B---3--:R-:W-:-:S04]  /*112a0*/  FMUL R6, R23, R16 ;  /* 0x0000001017067220 */ /* 0x008fc80000400000 */
[----:B--2---:R-:W-:-:S05]  /*112b0*/  FFMA R6, R11, R2, R6 ;  /* 0x000000020b067223 */ /* 0x004fca0000000006 */
[----:B------:R0:W-:Y:S02]  /*112c0*/  @P1 STG.E desc[UR44][R4.64], R6 ;  /* 0x0000000604001986 */ /* 0x0001e4000c10192c */
[----:B0-----:R-:W-:-:S05]  /*112d0*/  IMAD.WIDE.U32 R6, R3, R14, R18 ;  /* 0x0000000e03067225 */ /* 0x001fca00078e0012 */
[----:B------:R-:W-:-:S03]  /*112e0*/  IADD3 R7, R156, R7, RZ ;  /* 0x000000079c077210 */ /* 0x000fc60007ffe0ff */
[----:B------:R-:W-:-:S04]  /*112f0*/  IMAD.WIDE.U32 R6, R22, UR42, R6 ;  /* 0x0000002a16067c25 */ /* 0x000fc8000f8e0006 */
[----:B------:R-:W-:Y:S01]  /*11300*/  IMAD.IADD R7, R157, 0x1, R7 ;  /* 0x000000019d077824 */ /* 0x000fe200078e0207 */
[----:B------:R-:W-:-:S04]  /*11310*/  LEA R10, P0, R6, R12, 0x2 ;  /* 0x0000000c060a7211 */ /* 0x000fc800078010ff */
[----:B------:R-:W-:Y:S02]  /*11320*/  LEA.HI.X R11, R6, R13, R7, 0x2, P0 ;  /* 0x0000000d060b7211 */ /* 0x000fe400000f1407 */
[----:B------:R-:W-:-:S13]  /*11330*/  ISETP.GT.AND P0, PT, R0, 0x1, P3 ;  /* 0x000000010000780c */ /* 0x000fda0001f04270 */
[----:B------:R-:W-:Y:S05]  /*11340*/  @!P0 BRA `(.L_x_31) ;  /* 0x0000000000048947 */ /* 0x000fea0003800000 */
[----:B------:R0:W5:Y:S02]  /*11350*/  LDG.E.LTC128B R23, desc[UR44][R10.64+0x4] ;  /* 0x0000042c0a177981 */ /* 0x000164000c1e1920 */
.L_x_31:
[----:B------:R-:W-:Y:S05]  /*11360*/  BSYNC B1 ;  /* 0x0000000000017941 */ /* 0x000fea0003800000 */
.L_x_30:
[----:B------:R-:W2:Y:S01]  /*11370*/  LDL.LU R7, [R1+0x4] ;  /* 0x0000040001077983 */ /* 0x000ea20000300800 */
[----:B-----5:R-:W-:Y:S01]  /*11380*/  FMUL R6, R23, R16 ;  /* 0x0000001017067220 */ /* 0x020fe20000400000 */
[C---:B------:R-:W-:Y:S02]  /*11390*/  SHF.L.U64.HI R155, R14.reuse, 0x3, R15 ;  /* 0x000000030e9b7819 */ /* 0x040fe4000001020f */
[----:B------:R-:W-:Y:S01]  /*113a0*/  SHF.L.U32 R154, R14, 0x3, RZ ;  /* 0x000000030e9a7819 */ /* 0x000fe200000006ff */
[----:B------:R-:W3:Y:S01]  /*113b0*/  LDL.LU R159, [R1+0x8] ;  /* 0x00000800019f7983 */ /* 0x000ee20000300800 */
[----:B------:R-:W-:Y:S01]  /*113c0*/  ISETP.GT.AND P1, PT, R17, 0x8, PT ;  /* 0x000000081100780c */ /* 0x000fe20003f24270 */
[----:B--2---:R-:W-:-:S05]  /*113d0*/  FFMA R6, R7, R2, R6 ;  /* 0x0000000207067223 */ /* 0x004fca0000000006 */
[----:B------:R1:W-:Y:S01]  /*113e0*/  @P0 STG.E desc[UR44][R4.64+0x4], R6 ;  /* 0x0000040604000986 */ /* 0x0003e2000c10192c */
[----:B------:R-:W-:Y:S01]  /*113f0*/  ISETP.GT.AND P0, PT, R0, RZ, P1 ;  /* 0x000000ff0000720c */ /* 0x000fe20000f04270 */
[----:B-1----:R-:W-:-:S04]  /*11400*/  IMAD.WIDE.U32 R6, R3, R14, R154 ;  /* 0x0000000e03067225 */ /* 0x002fc800078e009a */
[----:B------:R-:W-:Y:S01]  /*11410*/  IMAD.IADD R156, R156, 0x1, R7 ;  /* 0x000000019c9c7824 */ /* 0x000fe200078e0207 */
[----:B------:R-:W-:-:S04]  /*11420*/  IADD3 R7, P2, R152, R6, RZ ;  /* 0x0000000698077210 */ /* 0x000fc80007f5e0ff */
[----:B------:R-:W-:Y:S02]  /*11430*/  IADD3.X R9, R156, R21, RZ, P2, !PT ;  /* 0x000000159c097210 */ /* 0x000fe400017fe4ff */
[----:B------:R-:W-:-:S04]  /*11440*/  LEA R8, P2, R7, R12, 0x2 ;  /* 0x0000000c07087211 */ /* 0x000fc800078410ff */
[----:B------:R-:W-:-:S05]  /*11450*/  LEA.HI.X R9, R7, R13, R9, 0x2, P2 ;  /* 0x0000000d07097211 */ /* 0x000fca00010f1409 */
[----:B------:R1:W2:Y:S01]  /*11460*/  @P0 LDG.E.LTC128B R23, desc[UR44][R8.64] ;  /* 0x0000002c08170981 */ /* 0x0002a2000c1e1920 */
[----:B------:R-:W-:Y:S01]  /*11470*/  IADD3 R6, P2, R18, R6, RZ ;  /* 0x0000000612067210 */ /* 0x000fe20007f5e0ff */
[----:B------:R-:W-:Y:S01]  /*11480*/  IMAD.U32 R158, RZ, RZ, UR8 ;  /* 0x00000008ff9e7e24 */ /* 0x000fe2000f8e00ff */
[----:B------:R-:W-:Y:S01]  /*11490*/  ISETP.GT.AND P4, PT, R0, 0x1, P1 ;  /* 0x000000010000780c */ /* 0x000fe20000f84270 */
[----:B------:R-:W-:Y:S02]  /*114a0*/  BSSY B1, `(.L_x_32) ;  /* 0x0000011000017945 */ /* 0x000fe40003800000 */
[----:B------:R-:W-:Y:S01]  /*114b0*/  IMAD.X R7, R19, 0x1, R156, P2 ;  /* 0x0000000113077824 */ /* 0x000fe200010e069c */
[----:B------:R-:W-:Y:S02]  /*114c0*/  MOV R156, UR9 ;  /* 0x00000009009c7c02 */ /* 0x000fe40008000f00 */
[----:B------:R-:W-:Y:S01]  /*114d0*/  SHF.L.U32 R158, R158, 0x5, RZ ;  /* 0x000000059e9e7819 */ /* 0x000fe200000006ff */
[----:B------:R-:W-:-:S05]  /*114e0*/  IMAD.WIDE.U32 R6, R22, UR42, R6 ;  /* 0x0000002a16067c25 */ /* 0x000fca000f8e0006 */
[----:B------:R-:W-:Y:S02]  /*114f0*/  IADD3 R7, R157, R7, RZ ;  /* 0x000000079d077210 */ /* 0x000fe40007ffe0ff */
[----:B-1----:R-:W-:-:S04]  /*11500*/  LEA R8, P2, R6, R12, 0x2 ;  /* 0x0000000c06087211 */ /* 0x002fc800078410ff */
[----:B------:R-:W-:Y:S01]  /*11510*/  LEA.HI.X R9, R6, R13, R7, 0x2, P2 ;  /* 0x0000000d06097211 */ /* 0x000fe200010f1407 */
[----:B------:R-:W-:-:S05]  /*11520*/  IMAD.U32 R6, RZ, RZ, UR8 ;  /* 0x00000008ff067e24 */ /* 0x000fca000f8e00ff */
[----:B------:R-:W-:Y:S01]  /*11530*/  SHF.L.U64.HI R156, R6, 0x5, R156 ;  /* 0x00000005069c7819 */ /* 0x000fe2000001029c */
[----:B--2---:R-:W-:-:S04]  /*11540*/  FMUL R6, R23, R16 ;  /* 0x0000001017067220 */ /* 0x004fc80000400000 */
[----:B---3--:R-:W-:Y:S01]  /*11550*/  FFMA R159, R159, R2, R6 ;  /* 0x000000029f9f7223 */ /* 0x008fe20000000006 */
[----:B------:R-:W-:-:S05]  /*11560*/  IADD3 R6, P2, R158, R4, RZ ;  /* 0x000000049e067210 */ /* 0x000fca0007f5e0ff */
[----:B------:R-:W-:-:S05]  /*11570*/  IMAD.X R7, R156, 0x1, R5, P2 ;  /* 0x000000019c077824 */ /* 0x000fca00010e0605 */
[----:B------:R1:W-:Y:S01]  /*11580*/  @P0 STG.E desc[UR44][R6.64], R159 ;  /* 0x0000009f06000986 */ /* 0x0003e2000c10192c */
[----:B------:R-:W-:Y:S05]  /*11590*/  @!P4 BRA `(.L_x_33) ;  /* 0x000000000004c947 */ /* 0x000fea0003800000 */
[----:B------:R2:W5:Y:S02]  /*115a0*/  LDG.E.LTC128B R23, desc[UR44][R8.64+0x4] ;  /* 0x0000042c08177981 */ /* 0x000564000c1e1920 */
.L_x_33:
[----:B------:R-:W-:Y:S05]  /*115b0*/  BSYNC B1 ;  /* 0x0000000000017941 */ /* 0x000fea0003800000 */
.L_x_32:
[----:B------:R-:W3:Y:S01]  /*115c0*/  LDL.LU R161, [R1+0xc] ;  /* 0x00000c0001a17983 */ /* 0x000ee20000300800 */
[----:B-1---5:R-:W-:Y:S01]  /*115d0*/  FMUL R159, R23, R16 ;  /* 0x00000010179f7220 */ /* 0x022fe20000400000 */
[----:B------:R-:W-:Y:S01]  /*115e0*/  ISETP.GT.AND P0, PT, R0, 0x8, P3 ;  /* 0x000000080000780c */ /* 0x000fe20001f04270 */
[----:B------:R-:W-:Y:S02]  /*115f0*/  BSSY B1, `(.L_x_34) ;  /* 0x0000005000017945 */ /* 0x000fe40003800000 */
[----:B---3--:R-:W-:-:S05]  /*11600*/  FFMA R159, R161, R2, R159 ;  /* 0x00000002a19f7223 */ /* 0x008fca000000009f */
[----:B------:R1:W-:Y:S05]  /*11610*/  @P4 STG.E desc[UR44][R6.64+0x4], R159 ;  /* 0x0000049f06004986 */ /* 0x0003ea000c10192c */
[----:B------:R-:W-:Y:S05]  /*11620*/  @!P0 BRA `(.L_x_35) ;  /* 0x0000000000048947 */ /* 0x000fea0003800000 */
[----:B------:R3:W5:Y:S02]  /*11630*/  LDG.E.LTC128B R23, desc[UR44][R10.64+0x20] ;  /* 0x0000202c0a177981 */ /* 0x000764000c1e1920 */
.L_x_35:
[----:B------:R-:W-:Y:S05]  /*11640*/  BSYNC B1 ;  /* 0x0000000000017941 */ /* 0x000fea0003800000 */
.L_x_34:
[----:B------:R-:W4:Y:S01]  /*11650*/  LDL.LU R161, [R1+0x10] ;  /* 0x0000100001a17983 */ /* 0x000f220000300800 */
[----:B-1---5:R-:W-:Y:S01]  /*11660*/  FMUL R159, R23, R16 ;  /* 0x00000010179f7220 */ /* 0x022fe20000400000 */
[----:B------:R-:W-:Y:S01]  /*11670*/  ISETP.GT.AND P2, PT, R0, 0x9, P3 ;  /* 0x000000090000780c */ /* 0x000fe20001f44270 */
[----:B------:R-:W-:Y:S02]  /*11680*/  BSSY B1, `(.L_x_36) ;  /* 0x0000005000017945 */ /* 0x000fe40003800000 */
[----:B----4-:R-:W-:-:S05]  /*11690*/  FFMA R159, R161, R2, R159 ;  /* 0x00000002a19f7223 */ /* 0x010fca000000009f */
[----:B------:R1:W-:Y:S05]  /*116a0*/  @P0 STG.E desc[UR44][R4.64+0x20], R159 ;  /* 0x0000209f04000986 */ /* 0x0003ea000c10192c */
[----:B------:R-:W-:Y:S05]  /*116b0*/  @!P2 BRA `(.L_x_37) ;  /* 0x000000000004a947 */ /* 0x000fea0003800000 */
[----:B------:R4:W5:Y:S02]  /*116c0*/  LDG.E.LTC128B R23, desc[UR44][R10.64+0x24] ;  /* 0x0000242c0a177981 */ /* 0x000964000c1e1920 */
.L_x_37:
[----:B------:R-:W-:Y:S05]  /*116d0*/  BSYNC B1 ;  /* 0x0000000000017941 */ /* 0x000fea0003800000 */
.L_x_36:
[----:B------:R-:W2:Y:S01]  /*116e0*/  LDL.LU R161, [R1+0x14] ;  /* 0x0000140001a17983 */ /* 0x000ea20000300800 */
[----:B-1---5:R-:W-:Y:S01]  /*116f0*/  FMUL R159, R23, R16 ;  /* 0x00000010179f7220 */ /* 0x022fe20000400000 */
[----:B------:R-:W-:Y:S01]  /*11700*/  ISETP.GT.AND P0, PT, R0, 0x8, P1 ;  /* 0x000000080000780c */ /* 0x000fe20000f04270 */
[----:B------:R-:W-:Y:S02]  /*11710*/  BSSY B1, `(.L_x_38) ;  /* 0x0000005000017945 */ /* 0x000fe40003800000 */
[----:B--2---:R-:W-:-:S05]  /*11720*/  FFMA R159, R161, R2, R159 ;  /* 0x00000002a19f7223 */ /* 0x004fca000000009f */
[----:B------:R1:W-:Y:S05]  /*11730*/  @P2 STG.E desc[UR44][R4.64+0x24], R159 ;  /* 0x0000249f04002986 */ /* 0x0003ea000c10192c */
[----:B------:R-:W-:Y:S05]  /*11740*/  @!P0 BRA `(.L_x_39) ;  /* 0x0000000000048947 */ /* 0x000fea0003800000 */
[----:B------:R2:W5:Y:S02]  /*11750*/  LDG.E.LTC128B R23, desc[UR44][R8.64+0x20] ;  /* 0x0000202c08177981 */ /* 0x000564000c1e1920 */
.L_x_39:
[----:B------:R-:W-:Y:S05]  /*11760*/  BSYNC B1 ;  /* 0x0000000000017941 */ /* 0x000fea0003800000 */
.L_x_38:
        /* <DEDUP_REMOVED lines=8> */
.L_x_41:
[----:B------:R-:W-:Y:S05]  /*117f0*/  BSYNC B1 ;  /* 0x0000000000017941 */ /* 0x000fea0003800000 */
.L_x_40:
        /* <DEDUP_REMOVED lines=8> */
.L_x_43:
[----:B------:R-:W-:Y:S05]  /*11880*/  BSYNC B1 ;  /* 0x0000000000017941 */ /* 0x000fea0003800000 */
.L_x_42:
        /* <DEDUP_REMOVED lines=8> */
.L_x_45:
[----:B------:R-:W-:Y:S05]  /*11910*/  BSYNC B1 ;  /* 0x0000000000017941 */ /* 0x000fea0003800000 */
.L_x_44:
        /* <DEDUP_REMOVED lines=8> */
.L_x_47:
[----:B------:R-:W-:Y:S05]  /*119a0*/  BSYNC B1 ;  /* 0x0000000000017941 */ /* 0x000fea0003800000 */
.L_x_46:
        /* <DEDUP_REMOVED lines=8> */
.L_x_49:
[----:B------:R-:W-:Y:S05]  /*11a30*/  BSYNC B1 ;  /* 0x0000000000017941 */ /* 0x000fea0003800000 */
.L_x_48:
        /* <DEDUP_REMOVED lines=8> */
.L_x_51:
[----:B------:R-:W-:Y:S05]  /*11ac0*/  BSYNC B1 ;  /* 0x0000000000017941 */ /* 0x000fea0003800000 */
.L_x_50:
        /* <DEDUP_REMOVED lines=8> */
.L_x_53:
[----:B------:R-:W-:Y:S05]  /*11b50*/  BSYNC B1 ;  /* 0x0000000000017941 */ /* 0x000fea0003800000 */
.L_x_52:
        /* <DEDUP_REMOVED lines=8> */
.L_x_55:
[----:B------:R-:W-:Y:S05]  /*11be0*/  BSYNC B1 ;  /* 0x0000000000017941 */ /* 0x000fea0003800000 */
.L_x_54:
        /* <DEDUP_REMOVED lines=8> */
.L_x_57:
[----:B------:R-:W-:Y:S05]  /*11c70*/  BSYNC B1 ;  /* 0x0000000000017941 */ /* 0x000fea0003800000 */
.L_x_56:
        /* <DEDUP_REMOVED lines=8> */
.L_x_59:
[----:B------:R-:W-:Y:S05]  /*11d00*/  BSYNC B1 ;  /* 0x0000000000017941 */ /* 0x000fea0003800000 */
.L_x_58:
        /* <DEDUP_REMOVED lines=8> */
.L_x_61:
[----:B------:R-:W-:Y:S05]  /*11d90*/  BSYNC B1 ;  /* 0x0000000000017941 */ /* 0x000fea0003800000 */
.L_x_60:
        /* <DEDUP_REMOVED lines=8> */
.L_x_63:
[----:B------:R-:W-:Y:S05]  /*11e20*/  BSYNC B1 ;  /* 0x0000000000017941 */ /* 0x000fea0003800000 */
.L_x_62:
        /* <DEDUP_REMOVED lines=8> */
.L_x_65:
[----:B------:R-:W-:Y:S05]  /*11eb0*/  BSYNC B1 ;  /* 0x0000000000017941 */ /* 0x000fea0003800000 */
.L_x_64:
        /* <DEDUP_REMOVED lines=8> */
.L_x_67:
[----:B------:R-:W-:Y:S05]  /*11f40*/  BSYNC B1 ;  /* 0x0000000000017941 */ /* 0x000fea0003800000 */
.L_x_66:
        /* <DEDUP_REMOVED lines=8> */
.L_x_69:
[----:B------:R-:W-:Y:S05]  /*11fd0*/  BSYNC B1 ;  /* 0x0000000000017941 */ /* 0x000fea0003800000 */
.L_x_68:
        /* <DEDUP_REMOVED lines=8> */
.L_x_71:
[----:B------:R-:W-:Y:S05]  /*12060*/  BSYNC B1 ;  /* 0x0000000000017941 */ /* 0x000fea0003800000 */
.L_x_70:
        /* <DEDUP_REMOVED lines=8> */
.L_x_73:
[----:B------:R-:W-:Y:S05]  /*120f0*/  BSYNC B1 ;  /* 0x0000000000017941 */ /* 0x000fea0003800000 */
.L_x_72:
        /* <DEDUP_REMOVED lines=8> */
.L_x_75:
[----:B------:R-:W-:Y:S05]  /*12180*/  BSYNC B1 ;  /* 0x0000000000017941 */ /* 0x000fea0003800000 */
.L_x_74:
        /* <DEDUP_REMOVED lines=8> */
.L_x_77:
[----:B------:R-:W-:Y:S05]  /*12210*/  BSYNC B1 ;  /* 0x0000000000017941 */ /* 0x000fea0003800000 */
.L_x_76:
        /* <DEDUP_REMOVED lines=8> */
.L_x_79:
[----:B------:R-:W-:Y:S05]  /*122a0*/  BSYNC B1 ;  /* 0x0000000000017941 */ /* 0x000fea0003800000 */
.L_x_78:
        /* <DEDUP_REMOVED lines=8> */
.L_x_81:
[----:B------:R-:W-:Y:S05]  /*12330*/  BSYNC B1 ;  /* 0x0000000000017941 */ /* 0x000fea0003800000 */
.L_x_80:
        /* <DEDUP_REMOVED lines=8> */
.L_x_83:
[----:B------:R-:W-:Y:S05]  /*123c0*/  BSYNC B1 ;  /* 0x0000000000017941 */ /* 0x000fea0003800000 */
.L_x_82:
        /* <DEDUP_REMOVED lines=8> */
.L_x_85:
[----:B------:R-:W-:Y:S05]  /*12450*/  BSYNC B1 ;  /* 0x0000000000017941 */ /* 0x000fea0003800000 */
.L_x_84:
        /* <DEDUP_REMOVED lines=8> */
.L_x_87:
[----:B------:R-:W-:Y:S05]  /*124e0*/  BSYNC B1 ;  /* 0x0000000000017941 */ /* 0x000fea0003800000 */
.L_x_86:
        /* <DEDUP_REMOVED lines=8> */
.L_x_89:
[----:B------:R-:W-:Y:S05]  /*12570*/  BSYNC B1 ;  /* 0x0000000000017941 */ /* 0x000fea0003800000 */
.L_x_88:
        /* <DEDUP_REMOVED lines=8> */
.L_x_91:
[----:B------:R-:W-:Y:S05]  /*12600*/  BSYNC B1 ;  /* 0x0000000000017941 */ /* 0x000fea0003800000 */
.L_x_90:
        /* <DEDUP_REMOVED lines=8> */
.L_x_93:
[----:B------:R-:W-:Y:S05]  /*12690*/  BSYNC B1 ;  /* 0x0000000000017941 */ /* 0x000fea0003800000 */
.L_x_92:
        /* <DEDUP_REMOVED lines=8> */
.L_x_95:
[----:B------:R-:W-:Y:S05]  /*12720*/  BSYNC B1 ;  /* 0x0000000000017941 */ /* 0x000fea0003800000 */
.L_x_94:
        /* <DEDUP_REMOVED lines=8> */
.L_x_97:
[----:B------:R-:W-:Y:S05]  /*127b0*/  BSYNC B1 ;  /* 0x0000000000017941 */ /* 0x000fea0003800000 */
.L_x_96:
        /* <DEDUP_REMOVED lines=8> */
.L_x_99:
[----:B------:R-:W-:Y:S05]  /*12840*/  BSYNC B1 ;  /* 0x0000000000017941 */ /* 0x000fea0003800000 */
.L_x_98:
        /* <DEDUP_REMOVED lines=8> */
.L_x_101:
[----:B------:R-:W-:Y:S05]  /*128d0*/  BSYNC B1 ;  /* 0x0000000000017941 */ /* 0x000fea0003800000 */
.L_x_100:
        /* <DEDUP_REMOVED lines=8> */
.L_x_103:
[----:B------:R-:W-:Y:S05]  /*12960*/  BSYNC B1 ;  /* 0x0000000000017941 */ /* 0x000fea0003800000 */
.L_x_102:
        /* <DEDUP_REMOVED lines=8> */
.L_x_105:
[----:B------:R-:W-:Y:S05]  /*129f0*/  BSYNC B1 ;  /* 0x0000000000017941 */ /* 0x000fea0003800000 */
.L_x_104:
        /* <DEDUP_REMOVED lines=8> */
.L_x_107:
[----:B------:R-:W-:Y:S05]  /*12a80*/  BSYNC B1 ;  /* 0x0000000000017941 */ /* 0x000fea0003800000 */
.L_x_106:
        /* <DEDUP_REMOVED lines=8> */
.L_x_109:
[----:B------:R-:W-:Y:S05]  /*12b10*/  BSYNC B1 ;  /* 0x0000000000017941 */ /* 0x000fea0003800000 */
.L_x_108:
        /* <DEDUP_REMOVED lines=8> */
.L_x_111:
[----:B------:R-:W-:Y:S05]  /*12ba0*/  BSYNC B1 ;  /* 0x0000000000017941 */ /* 0x000fea0003800000 */
.L_x_110:
        /* <DEDUP_REMOVED lines=8> */
.L_x_113:
[----:B------:R-:W-:Y:S05]  /*12c30*/  BSYNC B1 ;  /* 0x0000000000017941 */ /* 0x000fea0003800000 */
.L_x_112:
        /* <DEDUP_REMOVED lines=8> */
.L_x_115:
[----:B------:R-:W-:Y:S05]  /*12cc0*/  BSYNC B1 ;  /* 0x0000000000017941 */ /* 0x000fea0003800000 */
.L_x_114:
        /* <DEDUP_REMOVED lines=8> */
.L_x_117:
[----:B------:R-:W-:Y:S05]  /*12d50*/  BSYNC B1 ;  /* 0x0000000000017941 */ /* 0x000fea0003800000 */
.L_x_116:
        /* <DEDUP_REMOVED lines=8> */
.L_x_119:
[----:B------:R-:W-:Y:S05]  /*12de0*/  BSYNC B1 ;  /* 0x0000000000017941 */ /* 0x000fea0003800000 */
.L_x_118:
        /* <DEDUP_REMOVED lines=8> */
.L_x_121:
[----:B------:R-:W-:Y:S05]  /*12e70*/  BSYNC B1 ;  /* 0x0000000000017941 */ /* 0x000fea0003800000 */
.L_x_120:
        /* <DEDUP_REMOVED lines=8> */
.L_x_123:
[----:B------:R-:W-:Y:S05]  /*12f00*/  BSYNC B1 ;  /* 0x0000000000017941 */ /* 0x000fea0003800000 */
.L_x_122:
        /* <DEDUP_REMOVED lines=8> */
.L_x_125:
[----:B------:R-:W-:Y:S05]  /*12f90*/  BSYNC B1 ;  /* 0x0000000000017941 */ /* 0x000fea0003800000 */
.L_x_124:
        /* <DEDUP_REMOVED lines=8> */
.L_x_127:
[----:B------:R-:W-:Y:S05]  /*13020*/  BSYNC B1 ;  /* 0x0000000000017941 */ /* 0x000fea0003800000 */
.L_x_126:
        /* <DEDUP_REMOVED lines=8> */
.L_x_129:
[----:B------:R-:W-:Y:S05]  /*130b0*/  BSYNC B1 ;  /* 0x0000000000017941 */ /* 0x000fea0003800000 */
.L_x_128:
        /* <DEDUP_REMOVED lines=8> */
.L_x_131:
[----:B------:R-:W-:Y:S05]  /*13140*/  BSYNC B1 ;  /* 0x0000000000017941 */ /* 0x000fea0003800000 */
.L_x_130:
        /* <DEDUP_REMOVED lines=8> */
.L_x_133:
[----:B------:R-:W-:Y:S05]  /*131d0*/  BSYNC B1 ;  /* 0x0000000000017941 */ /* 0x000fea0003800000 */
.L_x_132:
        /* <DEDUP_REMOVED lines=8> */
.L_x_135:
[----:B------:R-:W-:Y:S05]  /*13260*/  BSYNC B1 ;  /* 0x0000000000017941 */ /* 0x000fea0003800000 */
.L_x_134:
        /* <DEDUP_REMOVED lines=8> */
.L_x_137:
[----:B------:R-:W-:Y:S05]  /*132f0*/  BSYNC B1 ;  /* 0x0000000000017941 */ /* 0x000fea0003800000 */
.L_x_136:
        /* <DEDUP_REMOVED lines=8> */
.L_x_139:
[----:B------:R-:W-:Y:S05]  /*13380*/  BSYNC B1 ;  /* 0x0000000000017941 */ /* 0x000fea0003800000 */
.L_x_138:
        /* <DEDUP_REMOVED lines=8> */
.L_x_141:
[----:B------:R-:W-:Y:S05]  /*13410*/  BSYNC B1 ;  /* 0x0000000000017941 */ /* 0x000fea0003800000 */
.L_x_140:
        /* <DEDUP_REMOVED lines=8> */
.L_x_143:
[----:B------:R-:W-:Y:S05]  /*134a0*/  BSYNC B1 ;  /* 0x0000000000017941 */ /* 0x000fea0003800000 */
.L_x_142:
        /* <DEDUP_REMOVED lines=8> */
.L_x_145:
[----:B------:R-:W-:Y:S05]  /*13530*/  BSYNC B1 ;  /* 0x0000000000017941 */ /* 0x000fea0003800000 */
.L_x_144:
        /* <DEDUP_REMOVED lines=8> */
.L_x_147:
[----:B------:R-:W-:Y:S05]  /*135c0*/  BSYNC B1 ;  /* 0x0000000000017941 */ /* 0x000fea0003800000 */
.L_x_146:
        /* <DEDUP_REMOVED lines=8> */
.L_x_149:
[----:B------:R-:W-:Y:S05]  /*13650*/  BSYNC B1 ;  /* 0x0000000000017941 */ /* 0x000fea0003800000 */
.L_x_148:
        /* <DEDUP_REMOVED lines=8> */
.L_x_151:
[----:B------:R-:W-:Y:S05]  /*136e0*/  BSYNC B1 ;  /* 0x0000000000017941 */ /* 0x000fea0003800000 */
.L_x_150:
        /* <DEDUP_REMOVED lines=8> */
.L_x_153:
[----:B------:R-:W-:Y:S05]  /*13770*/  BSYNC B1 ;  /* 0x0000000000017941 */ /* 0x000fea0003800000 */
.L_x_152:
        /* <DEDUP_REMOVED lines=8> */
.L_x_155:
[----:B------:R-:W-:Y:S05]  /*13800*/  BSYNC B1 ;  /* 0x0000000000017941 */ /* 0x000fea0003800000 */
.L_x_154:
        /* <DEDUP_REMOVED lines=8> */
.L_x_157:
[----:B------:R-:W-:Y:S05]  /*13890*/  BSYNC B1 ;  /* 0x0000000000017941 */ /* 0x000fea0003800000 */
.L_x_156:
        /* <DEDUP_REMOVED lines=8> */
.L_x_159:
[----:B------:R-:W-:Y:S05]  /*13920*/  BSYNC B1 ;  /* 0x0000000000017941 */ /* 0x000fea0003800000 */
.L_x_158:
        /* <DEDUP_REMOVED lines=8> */
.L_x_161:
[----:B------:R-:W-:Y:S05]  /*139b0*/  BSYNC B1 ;  /* 0x0000000000017941 */ /* 0x000fea0003800000 */
.L_x_160:
        /* <DEDUP_REMOVED lines=8> */
.L_x_163:
[----:B------:R-:W-:Y:S05]  /*13a40*/  BSYNC B1 ;  /* 0x0000000000017941 */ /* 0x000fea0003800000 */
.L_x_162:
        /* <DEDUP_REMOVED lines=8> */
.L_x_165:
[----:B------:R-:W-:Y:S05]  /*13ad0*/  BSYNC B1 ;  /* 0x0000000000017941 */ /* 0x000fea0003800000 */
.L_x_164:
        /* <DEDUP_REMOVED lines=8> */
.L_x_167:
[----:B------:R-:W-:Y:S05]  /*13b60*/  BSYNC B1 ;  /* 0x0000000000017941 */ /* 0x000fea0003800000 */
.L_x_166:
        /* <DEDUP_REMOVED lines=8> */
.L_x_169:
[----:B------:R-:W-:Y:S05]  /*13bf0*/  BSYNC B1 ;  /* 0x0000000000017941 */ /* 0x000fea0003800000 */
.L_x_168:
        /* <DEDUP_REMOVED lines=8> */
.L_x_171:
[----:B------:R-:W-:Y:S05]  /*13c80*/  BSYNC B1 ;  /* 0x0000000000017941 */ /* 0x000fea0003800000 */
.L_x_170:
        /* <DEDUP_REMOVED lines=8> */
.L_x_173:
[----:B------:R-:W-:Y:S05]  /*13d10*/  BSYNC B1 ;  /* 0x0000000000017941 */ /* 0x000fea0003800000 */
.L_x_172:
        /* <DEDUP_REMOVED lines=8> */
.L_x_175:
[----:B------:R-:W-:Y:S05]  /*13da0*/  BSYNC B1 ;  /* 0x0000000000017941 */ /* 0x000fea0003800000 */
.L_x_174:
        /* <DEDUP_REMOVED lines=8> */
.L_x_177:
[----:B------:R-:W-:Y:S05]  /*13e30*/  BSYNC B1 ;  /* 0x0000000000017941 */ /* 0x000fea0003800000 */
.L_x_176:
        /* <DEDUP_REMOVED lines=8> */
.L_x_179:
[----:B------:R-:W-:Y:S05]  /*13ec0*/  BSYNC B1 ;  /* 0x0000000000017941 */ /* 0x000fea0003800000 */
.L_x_178:
        /* <DEDUP_REMOVED lines=8> */
.L_x_181:
[----:B------:R-:W-:Y:S05]  /*13f50*/  BSYNC B1 ;  /* 0x0000000000017941 */ /* 0x000fea0003800000 */
.L_x_180:
        /* <DEDUP_REMOVED lines=8> */
.L_x_183:
[----:B------:R-:W-:Y:S05]  /*13fe0*/  BSYNC B1 ;  /* 0x0000000000017941 */ /* 0x000fea0003800000 */
.L_x_182:
        /* <DEDUP_REMOVED lines=8> */
.L_x_185:
[----:B------:R-:W-:Y:S05]  /*14070*/  BSYNC B1 ;  /* 0x0000000000017941 */ /* 0x000fea0003800000 */
.L_x_184:
        /* <DEDUP_REMOVED lines=8> */
.L_x_187:
[----:B------:R-:W-:Y:S05]  /*14100*/  BSYNC B1 ;  /* 0x0000000000017941 */ /* 0x000fea0003800000 */
.L_x_186:
        /* <DEDUP_REMOVED lines=8> */
.L_x_189:
[----:B------:R-:W-:Y:S05]  /*14190*/  BSYNC B1 ;  /* 0x0000000000017941 */ /* 0x000fea0003800000 */
.L_x_188:
        /* <DEDUP_REMOVED lines=8> */
.L_x_191:
[----:B------:R-:W-:Y:S05]  /*14220*/  BSYNC B1 ;  /* 0x0000000000017941 */ /* 0x000fea0003800000 */
.L_x_190:
        /* <DEDUP_REMOVED lines=8> */
.L_x_193:
[----:B------:R-:W-:Y:S05]  /*142b0*/  BSYNC B1 ;  /* 0x0000000000017941 */ /* 0x000fea0003800000 */
.L_x_192:
        /* <DEDUP_REMOVED lines=8> */
.L_x_195:
[----:B------:R-:W-:Y:S05]  /*14340*/  BSYNC B1 ;  /* 0x0000000000017941 */ /* 0x000fea0003800000 */
.L_x_194:
        /* <DEDUP_REMOVED lines=8> */
.L_x_197:
[----:B------:R-:W-:Y:S05]  /*143d0*/  BSYNC B1 ;  /* 0x0000000000017941 */ /* 0x000fea0003800000 */
.L_x_196:
        /* <DEDUP_REMOVED lines=8> */
.L_x_199:
[----:B------:R-:W-:Y:S05]  /*14460*/  BSYNC B1 ;  /* 0x0000000000017941 */ /* 0x000fea0003800000 */
.L_x_198:
        /* <DEDUP_REMOVED lines=8> */
.L_x_201:
[----:B------:R-:W-:Y:S05]  /*144f0*/  BSYNC B1 ;  /* 0x0000000000017941 */ /* 0x000fea0003800000 */
.L_x_200:
        /* <DEDUP_REMOVED lines=8> */
.L_x_203:
[----:B------:R-:W-:Y:S05]  /*14580*/  BSYNC B1 ;  /* 0x0000000000017941 */ /* 0x000fea0003800000 */
.L_x_202:
        /* <DEDUP_REMOVED lines=8> */
.L_x_205:
[----:B------:R-:W-:Y:S05]  /*14610*/  BSYNC B1 ;  /* 0x0000000000017941 */ /* 0x000fea0003800000 */
.L_x_204:
        /* <DEDUP_REMOVED lines=8> */
.L_x_207:
[----:B------:R-:W-:Y:S05]  /*146a0*/  BSYNC B1 ;  /* 0x0000000000017941 */ /* 0x000fea0003800000 */
.L_x_206:
        /* <DEDUP_REMOVED lines=8> */
.L_x_209:
[----:B------:R-:W-:Y:S05]  /*14730*/  BSYNC B1 ;  /* 0x0000000000017941 */ /* 0x000fea0003800000 */
.L_x_208:
        /* <DEDUP_REMOVED lines=8> */
.L_x_211:
[----:B------:R-:W-:Y:S05]  /*147c0*/  BSYNC B1 ;  /* 0x0000000000017941 */ /* 0x000fea0003800000 */
.L_x_210:
        /* <DEDUP_REMOVED lines=8> */
.L_x_213:
[----:B------:R-:W-:Y:S05]  /*14850*/  BSYNC B1 ;  /* 0x0000000000017941 */ /* 0x000fea0003800000 */
.L_x_212:
        /* <DEDUP_REMOVED lines=8> */
.L_x_215:
[----:B------:R-:W-:Y:S05]  /*148e0*/  BSYNC B1 ;  /* 0x0000000000017941 */ /* 0x000fea0003800000 */
.L_x_214:
        /* <DEDUP_REMOVED lines=8> */
.L_x_217:
[----:B------:R-:W-:Y:S05]  /*14970*/  BSYNC B1 ;  /* 0x0000000000017941 */ /* 0x000fea0003800000 */
.L_x_216:
        /* <DEDUP_REMOVED lines=8> */
.L_x_219:
[----:B------:R-:W-:Y:S05]  /*14a00*/  BSYNC B1 ;  /* 0x0000000000017941 */ /* 0x000fea0003800000 */
.L_x_218:
        /* <DEDUP_REMOVED lines=8> */
.L_x_221:
[----:B------:R-:W-:Y:S05]  /*14a90*/  BSYNC B1 ;  /* 0x0000000000017941 */ /* 0x000fea0003800000 */
.L_x_220:
        /* <DEDUP_REMOVED lines=8> */
.L_x_223:
[----:B------:R-:W-:Y:S05]  /*14b20*/  BSYNC B1 ;  /* 0x0000000000017941 */ /* 0x000fea0003800000 */
.L_x_222:
        /* <DEDUP_REMOVED lines=8> */
.L_x_225:
[----:B------:R-:W-:Y:S05]  /*14bb0*/  BSYNC B1 ;  /* 0x0000000000017941 */ /* 0x000fea0003800000 */
.L_x_224:
        /* <DEDUP_REMOVED lines=8> */
.L_x_227:
[----:B------:R-:W-:Y:S05]  /*14c40*/  BSYNC B1 ;  /* 0x0000000000017941 */ /* 0x000fea0003800000 */
.L_x_226:
        /* <DEDUP_REMOVED lines=8> */
.L_x_229:
[----:B------:R-:W-:Y:S05]  /*14cd0*/  BSYNC B1 ;  /* 0x0000000000017941 */ /* 0x000fea0003800000 */
.L_x_228:
        /* <DEDUP_REMOVED lines=8> */
.L_x_231:
[----:B------:R-:W-:Y:S05]  /*14d60*/  BSYNC B1 ;  /* 0x0000000000017941 */ /* 0x000fea0003800000 */
.L_x_230:
        /* <DEDUP_REMOVED lines=8> */
.L_x_233:
[----:B------:R-:W-:Y:S05]  /*14df0*/  BSYNC B1 ;  /* 0x0000000000017941 */ /* 0x000fea0003800000 */
.L_x_232:
        /* <DEDUP_REMOVED lines=8> */
.L_x_235:
[----:B------:R-:W-:Y:S05]  /*14e80*/  BSYNC B1 ;  /* 0x0000000000017941 */ /* 0x000fea0003800000 */
.L_x_234:
        /* <DEDUP_REMOVED lines=8> */
.L_x_237:
[----:B------:R-:W-:Y:S05]  /*14f10*/  BSYNC B1 ;  /* 0x0000000000017941 */ /* 0x000fea0003800000 */
.L_x_236:
        /* <DEDUP_REMOVED lines=8> */
.L_x_239:
[----:B------:R-:W-:Y:S05]  /*14fa0*/  BSYNC B1 ;  /* 0x0000000000017941 */ /* 0x000fea0003800000 */
.L_x_238:
        /* <DEDUP_REMOVED lines=8> */
.L_x_241:
[----:B------:R-:W-:Y:S05]  /*15030*/  BSYNC B1 ;  /* 0x0000000000017941 */ /* 0x000fea0003800000 */
.L_x_240:
        /* <DEDUP_REMOVED lines=8> */
.L_x_243:
[----:B------:R-:W-:Y:S05]  /*150c0*/  BSYNC B1 ;  /* 0x0000000000017941 */ /* 0x000fea0003800000 */
.L_x_242:
        /* <DEDUP_REMOVED lines=8> */
.L_x_245:
[----:B------:R-:W-:Y:S05]  /*15150*/  BSYNC B1 ;  /* 0x0000000000017941 */ /* 0x000fea0003800000 */
.L_x_244:
        /* <DEDUP_REMOVED lines=8> */
.L_x_247:
[----:B------:R-:W-:Y:S05]  /*151e0*/  BSYNC B1 ;  /* 0x0000000000017941 */ /* 0x000fea0003800000 */
.L_x_246:
        /* <DEDUP_REMOVED lines=8> */
.L_x_249:
[----:B------:R-:W-:Y:S05]  /*15270*/  BSYNC B1 ;  /* 0x0000000000017941 */ /* 0x000fea0003800000 */
.L_x_248:
        /* <DEDUP_REMOVED lines=8> */
.L_x_251:
[----:B------:R-:W-:Y:S05]  /*15300*/  BSYNC B1 ;  /* 0x0000000000017941 */ /* 0x000fea0003800000 */
.L_x_250:
        /* <DEDUP_REMOVED lines=8> */
.L_x_253:
[----:B------:R-:W-:Y:S05]  /*15390*/  BSYNC B1 ;  /* 0x0000000000017941 */ /* 0x000fea0003800000 */
.L_x_252:
        /* <DEDUP_REMOVED lines=8> */
.L_x_255:
[----:B------:R-:W-:Y:S05]  /*15420*/  BSYNC B1 ;  /* 0x0000000000017941 */ /* 0x000fea0003800000 */
.L_x_254:
        /* <DEDUP_REMOVED lines=8> */
.L_x_257:
[----:B------:R-:W-:Y:S05]  /*154b0*/  BSYNC B1 ;  /* 0x0000000000017941 */ /* 0x000fea0003800000 */
.L_x_256:
        /* <DEDUP_REMOVED lines=8> */
.L_x_259:
[----:B------:R-:W-:Y:S05]  /*15540*/  BSYNC B1 ;  /* 0x0000000000017941 */ /* 0x000fea0003800000 */
.L_x_258:
        /* <DEDUP_REMOVED lines=8> */
.L_x_261:
[----:B------:R-:W-:Y:S05]  /*155d0*/  BSYNC B1 ;  /* 0x0000000000017941 */ /* 0x000fea0003800000 */
.L_x_260:
        /* <DEDUP_REMOVED lines=8> */
.L_x_263:
[----:B------:R-:W-:Y:S05]  /*15660*/  BSYNC B1 ;  /* 0x0000000000017941 */ /* 0x000fea0003800000 */
.L_x_262:
        /* <DEDUP_REMOVED lines=8> */
.L_x_265:
[----:B------:R-:W-:Y:S05]  /*156f0*/  BSYNC B1 ;  /* 0x0000000000017941 */ /* 0x000fea0003800000 */
.L_x_264:
        /* <DEDUP_REMOVED lines=8> */
.L_x_267:
[----:B------:R-:W-:Y:S05]  /*15780*/  BSYNC B1 ;  /* 0x0000000000017941 */ /* 0x000fea0003800000 */
.L_x_266:
        /* <DEDUP_REMOVED lines=8> */
.L_x_269:
[----:B------:R-:W-:Y:S05]  /*15810*/  BSYNC B1 ;  /* 0x0000000000017941 */ /* 0x000fea0003800000 */
.L_x_268:
        /* <DEDUP_REMOVED lines=8> */
.L_x_271:
[----:B------:R-:W-:Y:S05]  /*158a0*/  BSYNC B1 ;  /* 0x0000000000017941 */ /* 0x000fea0003800000 */
.L_x_270:
        /* <DEDUP_REMOVED lines=8> */
.L_x_273:
[----:B------:R-:W-:Y:S05]  /*15930*/  BSYNC B1 ;  /* 0x0000000000017941 */ /* 0x000fea0003800000 */
.L_x_272:
        /* <DEDUP_REMOVED lines=8> */
.L_x_275:
[----:B------:R-:W-:Y:S05]  /*159c0*/  BSYNC B1 ;  /* 0x0000000000017941 */ /* 0x000fea0003800000 */
.L_x_274:
[----:B------:R-:W3:Y:S01]  /*159d0*/  LDL.LU R162, [R1+0x1f0] ;  /* 0x0001f00001a27983 */ /* 0x000ee20000300800 */
[----:B-1---5:R-:W-:Y:S01]  /*159e0*/  FMUL R159, R23, R16 ;  /* 0x00000010179f7220 */ /* 0x022fe20000400000 */
[----:B------:R-:W-:Y:S01]  /*159f0*/  ISETP.GT.AND P3, PT, R0, 0xf9, P3 ;  /* 0x000000f90000780c */ /* 0x000fe20001f64270 */
[----:B------:R-:W-:Y:S01]  /*15a00*/  BSSY B1, `(.L_x_276) ;  /* 0x0000006000017945 */ /* 0x000fe20003800000 */
[----:B------:R-:W-:Y:S01]  /*15a10*/  IADD3 R161, P0, R3, 0x80, RZ ;  /* 0x0000008003a17810 */ /* 0x000fe20007f1e0ff */
[----:B---3--:R-:W-:-:S05]  /*15a20*/  FFMA R159, R162, R2, R159 ;  /* 0x00000002a29f7223 */ /* 0x008fca000000009f */
[----:B------:R1:W-:Y:S05]  /*15a30*/  @P4 STG.E desc[UR44][R4.64+0x3e0], R159 ;  /* 0x0003e09f04004986 */ /* 0x0003ea000c10192c */
[----:B------:R-:W-:Y:S05]  /*15a40*/  @!P3 BRA `(.L_x_277) ;  /* 0x000000000004b947 */ /* 0x000fea0003800000 */
[----:B------:R3:W5:Y:S02]  /*15a50*/  LDG.E.LTC128B R23, desc[UR44][R10.64+0x3e4] ;  /* 0x0003e42c0a177981 */ /* 0x000764000c1e1920 */
.L_x_277:
[----:B------:R-:W-:Y:S05]  /*15a60*/  BSYNC B1 ;  /* 0x0000000000017941 */ /* 0x000fea0003800000 */
.L_x_276:
[----:B0-234-:R-:W2:Y:S01]  /*15a70*/  LDL.LU R10, [R1+0x1f4] ;  /* 0x0001f400010a7983 */ /* 0x01dea20000300800 */
[----:B-----5:R-:W-:Y:S01]  /*15a80*/  FMUL R3, R23, R16 ;  /* 0x0000001017037220 */ /* 0x020fe20000400000 */
[----:B------:R-:W-:Y:S01]  /*15a90*/  ISETP.GT.AND P2, PT, R0, 0xf8, P1 ;  /* 0x000000f80000780c */ /* 0x000fe20000f44270 */
[----:B------:R-:W-:Y:S01]  /*15aa0*/  BSSY B1, `(.L_x_278) ;  /* 0x0000007000017945 */ /* 0x000fe20003800000 */
[----:B------:R-:W-:Y:S01]  /*15ab0*/  IADD3.X R11, RZ, UR7, RZ, P0, !PT ;  /* 0x00000007ff0b7c10 */ /* 0x000fe200087fe4ff */
[----:B--2---:R-:W-:-:S04]  /*15ac0*/  FFMA R3, R10, R2, R3 ;  /* 0x000000020a037223 */ /* 0x004fc80000000003 */
[----:B------:R-:W-:Y:S01]  /*15ad0*/  IMAD R10, R11, R14, RZ ;  /* 0x0000000e0b0a7224 */ /* 0x000fe200078e02ff */
[----:B------:R0:W-:Y:S05]  /*15ae0*/  @P3 STG.E desc[UR44][R4.64+0x3e4], R3 ;  /* 0x0003e40304003986 */ /* 0x0001ea000c10192c */
[----:B------:R-:W-:Y:S05]  /*15af0*/  @!P2 BRA `(.L_x_279) ;  /* 0x000000000004a947 */ /* 0x000fea0003800000 */
[----:B------:R2:W5:Y:S02]  /*15b00*/  LDG.E.LTC128B R23, desc[UR44][R8.64+0x3e0] ;  /* 0x0003e02c08177981 */ /* 0x000564000c1e1920 */
.L_x_279:
[----:B------:R-:W-:Y:S05]  /*15b10*/  BSYNC B1 ;  /* 0x0000000000017941 */ /* 0x000fea0003800000 */
.L_x_278:
[----:B------:R-:W3:Y:S01]  /*15b20*/  LDL.LU R11, [R1+0x1f8] ;  /* 0x0001f800010b7983 */ /* 0x000ee20000300800 */
[----:B0----5:R-:W-:Y:S01]  /*15b30*/  FMUL R3, R23, R16 ;  /* 0x0000001017037220 */ /* 0x021fe20000400000 */
[C---:B------:R-:W-:Y:S01]  /*15b40*/  ISETP.GT.AND P1, PT, R0.reuse, 0xf9, P1 ;  /* 0x000000f90000780c */ /* 0x040fe20000f24270 */
[----:B------:R-:W-:Y:S01]  /*15b50*/  IMAD R163, R161, R15, R10 ;  /* 0x0000000fa1a37224 */ /* 0x000fe200078e020a */
[----:B------:R-:W-:Y:S01]  /*15b60*/  ISETP.GT.AND P0, PT, R17, 0x80, PT ;  /* 0x000000801100780c */ /* 0x000fe20003f04270 */
[----:B------:R-:W-:Y:S03]  /*15b70*/  BSSY B1, `(.L_x_280) ;  /* 0x0000008000017945 */ /* 0x000fe60003800000 */
[----:B------:R-:W-:Y:S01]  /*15b80*/  ISETP.GT.AND P3, PT, R0, RZ, P0 ;  /* 0x000000ff0000720c */ /* 0x000fe20000764270 */
[----:B---3--:R-:W-:Y:S01]  /*15b90*/  FFMA R3, R11, R2, R3 ;  /* 0x000000020b037223 */ /* 0x008fe20000000003 */
[----:B------:R-:W-:-:S04]  /*15ba0*/  IMAD.WIDE.U32 R10, R161, R14, R20 ;  /* 0x0000000ea10a7225 */ /* 0x000fc800078e0014 */
[----:B------:R0:W-:Y:S01]  /*15bb0*/  @P2 STG.E desc[UR44][R6.64+0x3e0], R3 ;  /* 0x0003e00306002986 */ /* 0x0001e2000c10192c */
[----:B------:R-:W-:Y:S01]  /*15bc0*/  IMAD.IADD R15, R11, 0x1, R163 ;  /* 0x000000010b0f7824 */ /* 0x000fe200078e02a3 */
[----:B------:R-:W-:Y:S06]  /*15bd0*/  @!P1 BRA `(.L_x_281) ;  /* 0x0000000000049947 */ /* 0x000fec0003800000 */
[----:B------:R3:W5:Y:S02]  /*15be0*/  LDG.E.LTC128B R23, desc[UR44][R8.64+0x3e4] ;  /* 0x0003e42c08177981 */ /* 0x000764000c1e1920 */
.L_x_281:
[----:B------:R-:W-:Y:S05]  /*15bf0*/  BSYNC B1 ;  /* 0x0000000000017941 */ /* 0x000fea0003800000 */
.L_x_280:
[----:B-1----:R-:W4:Y:S01]  /*15c00*/  LDL.LU R159, [R1+0x1fc] ;  /* 0x0001fc00019f7983 */ /* 0x002f220000300800 */
[----:B0----5:R-:W-:Y:S01]  /*15c10*/  FMUL R3, R23, R16 ;  /* 0x0000001017037220 */ /* 0x021fe20000400000 */
[----:B--23--:R-:W-:-:S04]  /*15c20*/  LEA R8, P2, R10, R12, 0x2 ;  /* 0x0000000c0a087211 */ /* 0x00cfc800078410ff */
[----:B------:R-:W-:Y:S01]  /*15c30*/  LEA.HI.X R9, R10, R13, R15, 0x2, P2 ;  /* 0x0000000d0a097211 */ /* 0x000fe200010f140f */
[----:B----4-:R-:W-:Y:S01]  /*15c40*/  FFMA R3, R159, R2, R3 ;  /* 0x000000029f037223 */ /* 0x010fe20000000003 */
[----:B------:R-:W-:-:S04]  /*15c50*/  MOV R159, R23 ;  /* 0x00000017009f7202 */ /* 0x000fc80000000f00 */
[----:B------:R0:W-:Y:S04]  /*15c60*/  @P1 STG.E desc[UR44][R6.64+0x3e4], R3 ;  /* 0x0003e40306001986 */ /* 0x0001e8000c10192c */
[----:B------:R1:W2:Y:S01]  /*15c70*/  @P3 LDG.E.LTC128B R159, desc[UR44][R8.64] ;  /* 0x0000002c089f3981 */ /* 0x0002a2000c1e1920 */
[CC--:B------:R-:W-:Y:S01]  /*15c80*/  IMAD.WIDE.U32 R10, R161.reuse, R14.reuse, R18 ;  /* 0x0000000ea10a7225 */ /* 0x0c0fe200078e0012 */
[----:B------:R-:W-:Y:S01]  /*15c90*/  ISETP.GT.AND P2, PT, R0, 0x1, P0 ;  /* 0x000000010000780c */ /* 0x000fe20000744270 */
[----:B------:R-:W-:Y:S02]  /*15ca0*/  BSSY B1, `(.L_x_282) ;  /* 0x0000016000017945 */ /* 0x000fe40003800000 */
[----:B------:R-:W-:Y:S01]  /*15cb0*/  IMAD.WIDE.U32 R14, R161, R14, R154 ;  /* 0x0000000ea10e7225 */ /* 0x000fe200078e009a */
[----:B------:R-:W-:-:S02]  /*15cc0*/  MOV R155, UR8 ;  /* 0x00000008009b7c02 */ /* 0x000fc40008000f00 */
[----:B------:R-:W-:Y:S01]  /*15cd0*/  MOV R154, UR9 ;  /* 0x00000009009a7c02 */ /* 0x000fe20008000f00 */
[----:B------:R-:W-:Y:S01]  /*15ce0*/  IMAD.U32 R161, RZ, RZ, UR8 ;  /* 0x00000008ffa17e24 */ /* 0x000fe2000f8e00ff */
[----:B------:R-:W-:Y:S01]  /*15cf0*/  IADD3 R15, R163, R15, RZ ;  /* 0x0000000fa30f7210 */ /* 0x000fe20007ffe0ff */
[----:B------:R-:W-:Y:S02]  /*15d00*/  IMAD.SHL.U32 R155, R155, 0x200, RZ ;  /* 0x000002009b9b7824 */ /* 0x000fe400078e00ff */
[----:B------:R-:W-:Y:S01]  /*15d10*/  IMAD.IADD R11, R163, 0x1, R11 ;  /* 0x00000001a30b7824 */ /* 0x000fe200078e020b */
[----:B------:R-:W-:Y:S02]  /*15d20*/  SHF.L.U64.HI R161, R161, 0x9, R154 ;  /* 0x00000009a1a17819 */ /* 0x000fe4000001029a */
[----:B-1----:R-:W-:Y:S01]  /*15d30*/  IADD3 R8, P1, R155, R4, RZ ;  /* 0x000000049b087210 */ /* 0x002fe20007f3e0ff */
[----:B------:R-:W-:Y:S01]  /*15d40*/  IMAD.WIDE.U32 R10, R22, UR42, R10 ;  /* 0x0000002a160a7c25 */ /* 0x000fe2000f8e000a */
[----:B------:R-:W-:-:S02]  /*15d50*/  IADD3 R154, P4, R152, R14, RZ ;  /* 0x0000000e989a7210 */ /* 0x000fc40007f9e0ff */
[----:B------:R-:W-:Y:S01]  /*15d60*/  IADD3 R152, P6, R18, R14, RZ ;  /* 0x0000000e12987210 */ /* 0x000fe20007fde0ff */
[----:B------:R-:W-:Y:S01]  /*15d70*/  IMAD.X R9, R161, 0x1, R5, P1 ;  /* 0x00000001a1097824 */ /* 0x000fe200008e0605 */
[----:B0-----:R-:W-:Y:S02]  /*15d80*/  IADD3 R7, R157, R11, RZ ;  /* 0x0000000b9d077210 */ /* 0x001fe40007ffe0ff */
[----:B------:R-:W-:-:S04]  /*15d90*/  LEA R6, P5, R10, R12, 0x2 ;  /* 0x0000000c0a067211 */ /* 0x000fc800078a10ff */
[----:B------:R-:W-:Y:S01]  /*15da0*/  LEA.HI.X R7, R10, R13, R7, 0x2, P5 ;  /* 0x0000000d0a077211 */ /* 0x000fe200028f1407 */
[----:B--2---:R-:W-:-:S04]  /*15db0*/  FMUL R3, R159, R16 ;  /* 0x000000109f037220 */ /* 0x004fc80000400000 */
[----:B------:R-:W-:-:S05]  /*15dc0*/  FFMA R3, R24, R2, R3 ;  /* 0x0000000218037223 */ /* 0x000fca0000000003 */
[----:B------:R0:W-:Y:S01]  /*15dd0*/  @P3 STG.E desc[UR44][R8.64], R3 ;  /* 0x0000000308003986 */ /* 0x0001e2000c10192c */
[----:B------:R-:W-:Y:S05]  /*15de0*/  @!P2 BRA `(.L_x_283) ;  /* 0x000000000004a947 */ /* 0x000fea0003800000 */
[----:B------:R1:W5:Y:S02]  /*15df0*/  LDG.E.LTC128B R159, desc[UR44][R6.64+0x4] ;  /* 0x0000042c069f7981 */ /* 0x000364000c1e1920 */
.L_x_283:
[----:B------:R-:W-:Y:S05]  /*15e00*/  BSYNC B1 ;  /* 0x0000000000017941 */ /* 0x000fea0003800000 */
.L_x_282:
[----:B-----5:R-:W-:Y:S01]  /*15e10*/  FMUL R10, R159, R16 ;  /* 0x000000109f0a7220 */ /* 0x020fe20000400000 */
[----:B------:R-:W-:Y:S01]  /*15e20*/  ISETP.GT.AND P1, PT, R17, 0x88, PT ;  /* 0x000000881100780c */ /* 0x000fe20003f24270 */
[----:B------:R-:W-:Y:S01]  /*15e30*/  IMAD.X R20, R15, 0x1, R21, P4 ;  /* 0x000000010f147824 */ /* 0x000fe200020e0615 */
[----:B------:R-:W-:Y:S01]  /*15e40*/  IADD3.X R153, R19, R15, RZ, P6, !PT ;  /* 0x0000000f13997210 */ /* 0x000fe200037fe4ff */
[----:B------:R-:W-:Y:S01]  /*15e50*/  FFMA R25, R25, R2, R10 ;  /* 0x0000000219197223 */ /* 0x000fe2000000000a */
[----:B------:R-:W-:Y:S01]  /*15e60*/  ISETP.GT.AND P4, PT, R0, RZ, P1 ;  /* 0x000000ff0000720c */ /* 0x000fe20000f84270 */
[----:B------:R-:W-:Y:S01]  /*15e70*/  BSSY B1, `(.L_x_284) ;  /* 0x0000009000017945 */ /* 0x000fe20003800000 */
[----:B------:R-:W-:Y:S01]  /*15e80*/  LEA R10, P5, R154, R12, 0x2 ;  /* 0x0000000c9a0a7211 */ /* 0x000fe200078a10ff */
[----:B------:R-:W-:Y:S01]  /*15e90*/  IMAD.WIDE.U32 R22, R22, UR42, R152 ;  /* 0x0000002a16167c25 */ /* 0x000fe2000f8e0098 */
[----:B------:R2:W-:Y:S01]  /*15ea0*/  @P2 STG.E desc[UR44][R8.64+0x4], R25 ;  /* 0x0000041908002986 */ /* 0x0005e2000c10192c */
[----:B------:R-:W-:-:S02]  /*15eb0*/  IADD3 R14, P3, R8, R158, RZ ;  /* 0x0000009e080e7210 */ /* 0x000fc40007f7e0ff */
[----:B------:R-:W-:Y:S01]  /*15ec0*/  LEA.HI.X R11, R154, R13, R20, 0x2, P5 ;  /* 0x0000000d9a0b7211 */ /* 0x000fe200028f1414 */
[----:B------:R-:W-:-:S05]  /*15ed0*/  IMAD.IADD R157, R157, 0x1, R23 ;  /* 0x000000019d9d7824 */ /* 0x000fca00078e0217 */
[----:B------:R-:W-:Y:S05]  /*15ee0*/  @!P4 BRA `(.L_x_285) ;  /* 0x000000000004c947 */ /* 0x000fea0003800000 */
[----:B------:R3:W5:Y:S02]  /*15ef0*/  LDG.E.LTC128B R159, desc[UR44][R10.64] ;  /* 0x0000002c0a9f7981 */ /* 0x000764000c1e1920 */
.L_x_285:
[----:B------:R-:W-:Y:S05]  /*15f00*/  BSYNC B1 ;  /* 0x0000000000017941 */ /* 0x000fea0003800000 */
.L_x_284:
[----:B0----5:R-:W-:Y:S01]  /*15f10*/  FMUL R3, R159, R16 ;  /* 0x000000109f037220 */ /* 0x021fe20000400000 */
[----:B------:R-:W-:Y:S01]  /*15f20*/  IADD3.X R15, R9, R156, RZ, P3, !PT ;  /* 0x0000009c090f7210 */ /* 0x000fe20001ffe4ff */
[----:B------:R-:W-:Y:S01]  /*15f30*/  BSSY B1, `(.L_x_286) ;  /* 0x0000008000017945 */ /* 0x000fe20003800000 */
[----:B------:R-:W-:Y:S01]  /*15f40*/  ISETP.GT.AND P5, PT, R0, 0x1, P1 ;  /* 0x000000010000780c */ /* 0x000fe20000fa4270 */
[----:B------:R-:W-:Y:S01]  /*15f50*/  FFMA R3, R26, R2, R3 ;  /* 0x000000021a037223 */ /* 0x000fe20000000003 */
[----:B------:R-:W-:-:S04]  /*15f60*/  LEA R12, P2, R22, R12, 0x2 ;  /* 0x0000000c160c7211 */ /* 0x000fc800078410ff */
[----:B------:R0:W-:Y:S01]  /*15f70*/  @P4 STG.E desc[UR44][R14.64], R3 ;  /* 0x000000030e004986 */ /* 0x0001e2000c10192c */
[----:B------:R-:W-:-:S06]  /*15f80*/  LEA.HI.X R13, R22, R13, R157, 0x2, P2 ;  /* 0x0000000d160d7211 */ /* 0x000fcc00010f149d */
[----:B------:R-:W-:Y:S05]  /*15f90*/  @!P5 BRA `(.L_x_287) ;  /* 0x000000000004d947 */ /* 0x000fea0003800000 */
[----:B------:R4:W5:Y:S02]  /*15fa0*/  LDG.E.LTC128B R159, desc[UR44][R12.64+0x4] ;  /* 0x0000042c0c9f7981 */ /* 0x000964000c1e1920 */
.L_x_287:
[----:B------:R-:W-:Y:S05]  /*15fb0*/  BSYNC B1 ;  /* 0x0000000000017941 */ /* 0x000fea0003800000 */
.L_x_286:
[----:B---3-5:R-:W-:Y:S01]  /*15fc0*/  FMUL R10, R159, R16 ;  /* 0x000000109f0a7220 */ /* 0x028fe20000400000 */
[----:B------:R-:W-:Y:S01]  /*15fd0*/  ISETP.GT.AND P2, PT, R0, 0x8, P0 ;  /* 0x000000080000780c */ /* 0x000fe20000744270 */
[----:B------:R-:W-:Y:S02]  /*15fe0*/  BSSY B1, `(.L_x_288) ;  /* 0x0000005000017945 */ /* 0x000fe40003800000 */
[----:B------:R-:W-:-:S05]  /*15ff0*/  FFMA R27, R27, R2, R10 ;  /* 0x000000021b1b7223 */ /* 0x000fca000000000a */
[----:B------:R3:W-:Y:S05]  /*16000*/  @P5 STG.E desc[UR44][R14.64+0x4], R27 ;  /* 0x0000041b0e005986 */ /* 0x0007ea000c10192c */
[----:B------:R-:W-:Y:S05]  /*16010*/  @!P2 BRA `(.L_x_289) ;  /* 0x000000000004a947 */ /* 0x000fea0003800000 */
[----:B------:R0:W5:Y:S02]  /*16020*/  LDG.E.LTC128B R159, desc[UR44][R6.64+0x20] ;  /* 0x0000202c069f7981 */ /* 0x000164000c1e1920 */
.L_x_289:
[----:B------:R-:W-:Y:S05]  /*16030*/  BSYNC B1 ;  /* 0x0000000000017941 */ /* 0x000fea0003800000 */
.L_x_288:
[----:B0----5:R-:W-:Y:S01]  /*16040*/  FMUL R3, R159, R16 ;  /* 0x000000109f037220 */ /* 0x021fe20000400000 */
[----:B------:R-:W-:Y:S01]  /*16050*/  ISETP.GT.AND P4, PT, R0, 0x9, P0 ;  /* 0x000000090000780c */ /* 0x000fe20000784270 */
[----:B------:R-:W-:Y:S02]  /*16060*/  BSSY B1, `(.L_x_290) ;  /* 0x0000005000017945 */ /* 0x000fe40003800000 */
[----:B------:R-:W-:-:S05]  /*16070*/  FFMA R3, R28, R2, R3 ;  /* 0x000000021c037223 */ /* 0x000fca0000000003 */
[----:B------:R0:W-:Y:S05]  /*16080*/  @P2 STG.E desc[UR44][R8.64+0x20], R3 ;  /* 0x0000200308002986 */ /* 0x0001ea000c10192c */
[----:B------:R-:W-:Y:S05]  /*16090*/  @!P4 BRA `(.L_x_291) ;  /* 0x000000000004c947 */ /* 0x000fea0003800000 */
[----:B------:R0:W5:Y:S02]  /*160a0*/  LDG.E.LTC128B R159, desc[UR44][R6.64+0x24] ;  /* 0x0000242c069f7981 */ /* 0x000164000c1e1920 */
.L_x_291:
[----:B------:R-:W-:Y:S05]  /*160b0*/  BSYNC B1 ;  /* 0x0000000000017941 */ /* 0x000fea0003800000 */
.L_x_290:
[----:B---3-5:R-:W-:Y:S01]  /*160c0*/  FMUL R14, R159, R16 ;  /* 0x000000109f0e7220 */ /* 0x028fe20000400000 */
[----:B------:R-:W-:Y:S01]  /*160d0*/  ISETP.GT.AND P2, PT, R0, 0x8, P1 ;  /* 0x000000080000780c */ /* 0x000fe20000f44270 */
[----:B------:R-:W-:Y:S01]  /*160e0*/  BSSY B1, `(.L_x_292) ;  /* 0x0000006000017945 */ /* 0x000fe20003800000 */
[----:B------:R-:W-:Y:S01]  /*160f0*/  IADD3 R10, P3, R158, R8, RZ ;  /* 0x000000089e0a7210 */ /* 0x000fe20007f7e0ff */
[----:B------:R-:W-:-:S05]  /*16100*/  FFMA R29, R29, R2, R14 ;  /* 0x000000021d1d7223 */ /* 0x000fca000000000e */
[----:B------:R3:W-:Y:S05]  /*16110*/  @P4 STG.E desc[UR44][R8.64+0x24], R29 ;  /* 0x0000241d08004986 */ /* 0x0007ea000c10192c */
[----:B------:R-:W-:Y:S05]  /*16120*/  @!P2 BRA `(.L_x_293) ;  /* 0x000000000004a947 */ /* 0x000fea0003800000 */
[----:B------:R0:W5:Y:S02]  /*16130*/  LDG.E.LTC128B R159, desc[UR44][R12.64+0x20] ;  /* 0x0000202c0c9f7981 */ /* 0x000164000c1e1920 */
.L_x_293:
[----:B------:R-:W-:Y:S05]  /*16140*/  BSYNC B1 ;  /* 0x0000000000017941 */ /* 0x000fea0003800000 */
.L_x_292:
[----:B0----5:R-:W-:Y:S01]  /*16150*/  FMUL R3, R159, R16 ;  /* 0x000000109f037220 */ /* 0x021fe20000400000 */
[----:B------:R-:W-:Y:S01]  /*16160*/  IMAD.X R11, R156, 0x1, R9, P3 ;  /* 0x000000019c0b7824 */ /* 0x000fe200018e0609 */
[----:B------:R-:W-:Y:S01]  /*16170*/  ISETP.GT.AND P4, PT, R0, 0x9, P1 ;  /* 0x000000090000780c */ /* 0x000fe20000f84270 */
[----:B------:R-:W-:Y:S01]  /*16180*/  BSSY B1, `(.L_x_294) ;  /* 0x0000007000017945 */ /* 0x000fe20003800000 */
[----:B------:R-:W-:Y:S01]  /*16190*/  FFMA R15, R30, R2, R3 ;  /* 0x000000021e0f7223 */ /* 0x000fe20000000003 */
[----:B------:R-:W-:Y:S02]  /*161a0*/  IADD3 R158, P6, P5, R158, R4, R155 ;  /* 0x000000049e9e7210 */ /* 0x000fe40007dde09b */
[----:B------:R-:W-:Y:S02]  /*161b0*/  MOV R3, R159 ;  /* 0x0000009f00037202 */ /* 0x000fe40000000f00 */
[----:B------:R0:W-:Y:S06]  /*161c0*/  @P2 STG.E desc[UR44][R10.64+0x20], R15 ;  /* 0x0000200f0a002986 */ /* 0x0001ec000c10192c */
[----:B------:R-:W-:Y:S05]  /*161d0*/  @!P4 BRA `(.L_x_295) ;  /* 0x000000000004c947 */ /* 0x000fea0003800000 */
[----:B------:R0:W5:Y:S02]  /*161e0*/  LDG.E.LTC128B R3, desc[UR44][R12.64+0x24] ;  /* 0x0000242c0c037981 */ /* 0x000164000c1e1920 */
.L_x_295:
[----:B------:R-:W-:Y:S05]  /*161f0*/  BSYNC B1 ;  /* 0x0000000000017941 */ /* 0x000fea0003800000 */
.L_x_294:
[----:B-----5:R-:W-:Y:S01]  /*16200*/  FMUL R4, R3, R16 ;  /* 0x0000001003047220 */ /* 0x020fe20000400000 */
[----:B------:R-:W-:Y:S01]  /*16210*/  IADD3.X R159, R156, R5, R161, P6, P5 ;  /* 0x000000059c9f7210 */ /* 0x000fe200037ea4a1 */
[----:B------:R-:W-:Y:S01]  /*16220*/  BSSY B1, `(.L_x_296) ;  /* 0x0000006000017945 */ /* 0x000fe20003800000 */
[----:B------:R-:W-:Y:S01]  /*16230*/  ISETP.GT.AND P2, PT, R0, 0x10, P0 ;  /* 0x000000100000780c */ /* 0x000fe20000744270 */
[----:B------:R-:W-:-:S05]  /*16240*/  FFMA R31, R31, R2, R4 ;  /* 0x000000021f1f7223 */ /* 0x000fca0000000004 */
[----:B------:R0:W-:Y:S07]  /*16250*/  @P4 STG.E desc[UR44][R158.64+0x24], R31 ;  /* 0x0000241f9e004986 */ /* 0x0001ee000c10192c */
[----:B------:R-:W-:Y:S05]  /*16260*/  @!P2 BRA `(.L_x_297) ;  /* 0x000000000004a947 */ /* 0x000fea0003800000 */
[----:B------:R0:W5:Y:S02]  /*16270*/  LDG.E.LTC128B R3, desc[UR44][R6.64+0x40] ;  /* 0x0000402c06037981 */ /* 0x000164000c1e1920 */
.L_x_297:
[----:B------:R-:W-:Y:S05]  /*16280*/  BSYNC B1 ;  /* 0x0000000000017941 */ /* 0x000fea0003800000 */
.L_x_296:
[----:B-----5:R-:W-:Y:S01]  /*16290*/  FMUL R5, R3, R16 ;  /* 0x0000001003057220 */ /* 0x020fe20000400000 */
[----:B------:R-:W-:Y:S01]  /*162a0*/  ISETP.GT.AND P3, PT, R0, 0x11, P0 ;  /* 0x000000110000780c */ /* 0x000fe20000764270 */
[----:B------:R-:W-:Y:S02]  /*162b0*/  BSSY B1, `(.L_x_298) ;  /* 0x0000005000017945 */ /* 0x000fe40003800000 */
[----:B------:R-:W-:-:S05]  /*162c0*/  FFMA R5, R32, R2, R5 ;  /* 0x0000000220057223 */ /* 0x000fca0000000005 */
[----:B------:R0:W-:Y:S05]  /*162d0*/  @P2 STG.E desc[UR44][R8.64+0x40], R5 ;  /* 0x0000400508002986 */ /* 0x0001ea000c10192c */
[----:B------:R-:W-:Y:S05]  /*162e0*/  @!P3 BRA `(.L_x_299) ;  /* 0x000000000004b947 */ /* 0x000fea0003800000 */
[----:B------:R0:W5:Y:S02]  /*162f0*/  LDG.E.LTC128B R3, desc[UR44][R6.64+0x44] ;  /* 0x0000442c06037981 */ /* 0x000164000c1e1920 */
.L_x_299:
[----:B------:R-:W-:Y:S05]  /*16300*/  BSYNC B1 ;  /* 0x0000000000017941 */ /* 0x000fea0003800000 */
.L_x_298:
[----:B-----5:R-:W-:Y:S01]  /*16310*/  FMUL R4, R3, R16 ;  /* 0x0000001003047220 */ /* 0x020fe20000400000 */
[----:B------:R-:W-:Y:S01]  /*16320*/  ISETP.GT.AND P2, PT, R0, 0x10, P1 ;  /* 0x000000100000780c */ /* 0x000fe20000f44270 */
[----:B------:R-:W-:Y:S02]  /*16330*/  BSSY B1, `(.L_x_300) ;  /* 0x0000005000017945 */ /* 0x000fe40003800000 */
[----:B------:R-:W-:-:S05]  /*16340*/  FFMA R33, R33, R2, R4 ;  /* 0x0000000221217223 */ /* 0x000fca0000000004 */
[----:B------:R0:W-:Y:S05]  /*16350*/  @P3 STG.E desc[UR44][R8.64+0x44], R33 ;  /* 0x0000442108003986 */ /* 0x0001ea000c10192c */
[----:B------:R-:W-:Y:S05]  /*16360*/  @!P2 BRA `(.L_x_301) ;  /* 0x000000000004a947 */ /* 0x000fea0003800000 */
[----:B------:R0:W5:Y:S02]  /*16370*/  LDG.E.LTC128B R3, desc[UR44][R12.64+0x40] ;  /* 0x0000402c0c037981 */ /* 0x000164000c1e1920 */
.L_x_301:
[----:B------:R-:W-:Y:S05]  /*16380*/  BSYNC B1 ;  /* 0x0000000000017941 */ /* 0x000fea0003800000 */
.L_x_300:
[----:B0----5:R-:W-:Y:S01]  /*16390*/  FMUL R5, R3, R16 ;  /* 0x0000001003057220 */ /* 0x021fe20000400000 */
[----:B------:R-:W-:Y:S01]  /*163a0*/  @P2 IMAD.MOV.U32 R4, RZ, RZ, R158 ;  /* 0x000000ffff042224 */ /* 0x000fe200078e009e */
[----:B------:R-:W-:Y:S01]  /*163b0*/  ISETP.GT.AND P3, PT, R0, 0x11, P1 ;  /* 0x000000110000780c */ /* 0x000fe20000f64270 */
[----:B------:R-:W-:Y:S01]  /*163c0*/  BSSY B1, `(.L_x_302) ;  /* 0x0000006000017945 */ /* 0x000fe20003800000 */
[----:B------:R-:W-:Y:S01]  /*163d0*/  FFMA R11, R34, R2, R5 ;  /* 0x00000002220b7223 */ /* 0x000fe20000000005 */
[----:B------:R-:W-:-:S05]  /*163e0*/  @P2 MOV R5, R159 ;  /* 0x0000009f00052202 */ /* 0x000fca0000000f00 */
[----:B------:R0:W-:Y:S05]  /*163f0*/  @P2 STG.E desc[UR44][R4.64+0x40], R11 ;  /* 0x0000400b04002986 */ /* 0x0001ea000c10192c */
[----:B------:R-:W-:Y:S05]  /*16400*/  @!P3 BRA `(.L_x_303) ;  /* 0x000000000004b947 */ /* 0x000fea0003800000 */
[----:B------:R0:W5:Y:S02]  /*16410*/  LDG.E.LTC128B R3, desc[UR44][R12.64+0x44] ;  /* 0x0000442c0c037981 */ /* 0x000164000c1e1920 */
.L_x_303:
[----:B------:R-:W-:Y:S05]  /*16420*/  BSYNC B1 ;  /* 0x0000000000017941 */ /* 0x000fea0003800000 */
.L_x_302:
[----:B0----5:R-:W-:Y:S01]  /*16430*/  FMUL R4, R3, R16 ;  /* 0x0000001003047220 */ /* 0x021fe20000400000 */
[----:B------:R-:W-:Y:S01]  /*16440*/  @P3 MOV R5, R159 ;  /* 0x0000009f00053202 */ /* 0x000fe20000000f00 */
[----:B------:R-:W-:Y:S01]  /*16450*/  BSSY B1, `(.L_x_304) ;  /* 0x0000007000017945 */ /* 0x000fe20003800000 */
[----:B------:R-:W-:Y:S01]  /*16460*/  ISETP.GT.AND P2, PT, R0, 0x18, P0 ;  /* 0x000000180000780c */ /* 0x000fe20000744270 */
[----:B------:R-:W-:Y:S01]  /*16470*/  FFMA R35, R35, R2, R4 ;  /* 0x0000000223237223 */ /* 0x000fe20000000004 */
[----:B------:R-:W-:-:S05]  /*16480*/  @P3 IMAD.MOV.U32 R4, RZ, RZ, R158 ;  /* 0x000000ffff043224 */ /* 0x000fca00078e009e */
[----:B------:R0:W-:Y:S06]  /*16490*/  @P3 STG.E desc[UR44][R4.64+0x44], R35 ;  /* 0x0000442304003986 */ /* 0x0001ec000c10192c */
[----:B------:R-:W-:Y:S05]  /*164a0*/  @!P2 BRA `(.L_x_305) ;  /* 0x000000000004a947 */ /* 0x000fea0003800000 */
[----:B------:R0:W5:Y:S02]  /*164b0*/  LDG.E.LTC128B R3, desc[UR44][R6.64+0x60] ;  /* 0x0000602c06037981 */ /* 0x000164000c1e1920 */
.L_x_305:
[----:B------:R-:W-:Y:S05]  /*164c0*/  BSYNC B1 ;  /* 0x0000000000017941 */ /* 0x000fea0003800000 */
.L_x_304:
[----:B0----5:R-:W-:Y:S01]  /*164d0*/  FMUL R5, R3, R16 ;  /* 0x0000001003057220 */ /* 0x021fe20000400000 */
[----:B------:R-:W-:Y:S01]  /*164e0*/  ISETP.GT.AND P3, PT, R0, 0x19, P0 ;  /* 0x000000190000780c */ /* 0x000fe20000764270 */
[----:B------:R-:W-:Y:S02]  /*164f0*/  BSSY B1, `(.L_x_306) ;  /* 0x0000005000017945 */ /* 0x000fe40003800000 */
[----:B------:R-:W-:-:S05]  /*16500*/  FFMA R5, R36, R2, R5 ;  /* 0x0000000224057223 */ /* 0x000fca0000000005 */
[----:B------:R0:W-:Y:S05]  /*16510*/  @P2 STG.E desc[UR44][R8.64+0x60], R5 ;  /* 0x0000600508002986 */ /* 0x0001ea000c10192c */
[----:B------:R-:W-:Y:S05]  /*16520*/  @!P3 BRA `(.L_x_307) ;  /* 0x000000000004b947 */ /* 0x000fea0003800000 */
[----:B------:R0:W5:Y:S02]  /*16530*/  LDG.E.LTC128B R3, desc[UR44][R6.64+0x64] ;  /* 0x0000642c06037981 */ /* 0x000164000c1e1920 */
.L_x_307:
[----:B------:R-:W-:Y:S05]  /*16540*/  BSYNC B1 ;  /* 0x0000000000017941 */ /* 0x000fea0003800000 */
.L_x_306:
[----:B-----5:R-:W-:Y:S01]  /*16550*/  FMUL R4, R3, R16 ;  /* 0x0000001003047220 */ /* 0x020fe20000400000 */
[----:B------:R-:W-:Y:S01]  /*16560*/  ISETP.GT.AND P2, PT, R0, 0x18, P1 ;  /* 0x000000180000780c */ /* 0x000fe20000f44270 */
[----:B------:R-:W-:Y:S02]  /*16570*/  BSSY B1, `(.L_x_308) ;  /* 0x0000005000017945 */ /* 0x000fe40003800000 */
[----:B------:R-:W-:-:S05]  /*16580*/  FFMA R37, R37, R2, R4 ;  /* 0x0000000225257223 */ /* 0x000fca0000000004 */
[----:B------:R0:W-:Y:S05]  /*16590*/  @P3 STG.E desc[UR44][R8.64+0x64], R37 ;  /* 0x0000642508003986 */ /* 0x0001ea000c10192c */
[----:B------:R-:W-:Y:S05]  /*165a0*/  @!P2 BRA `(.L_x_309) ;  /* 0x000000000004a947 */ /* 0x000fea0003800000 */
[----:B------:R0:W5:Y:S02]  /*165b0*/  LDG.E.LTC128B R3, desc[UR44][R12.64+0x60] ;  /* 0x0000602c0c037981 */ /* 0x000164000c1e1920 */
.L_x_309:
[----:B------:R-:W-:Y:S05]  /*165c0*/  BSYNC B1 ;  /* 0x0000000000017941 */ /* 0x000fea0003800000 */
.L_x_308:
        /* <DEDUP_REMOVED lines=9> */
.L_x_311:
[----:B------:R-:W-:Y:S05]  /*16660*/  BSYNC B1 ;  /* 0x0000000000017941 */ /* 0x000fea0003800000 */
.L_x_310:
        /* <DEDUP_REMOVED lines=9> */
.L_x_313:
[----:B------:R-:W-:Y:S05]  /*16700*/  BSYNC B1 ;  /* 0x0000000000017941 */ /* 0x000fea0003800000 */
.L_x_312:
[----:B0----5:R-:W-:Y:S01]  /*16710*/  FMUL R5, R3, R16 ;  /* 0x0000001003057220 */ /* 0x021fe20000400000 */
[----:B------:R-:W-:Y:S01]  /*16720*/  ISETP.GT.AND P3, PT, R0, 0x21, P0 ;  /* 0x000000210000780c */ /* 0x000fe20000764270 */
[----:B------:R-:W-:Y:S02]  /*16730*/  BSSY B1, `(.L_x_314) ;  /* 0x0000005000017945 */ /* 0x000fe40003800000 */
[----:B------:R-:W-:-:S05]  /*16740*/  FFMA R5, R40, R2, R5 ;  /* 0x0000000228057223 */ /* 0x000fca0000000005 */
[----:B------:R0:W-:Y:S05]  /*16750*/  @P2 STG.E desc[UR44][R8.64+0x80], R5 ;  /* 0x0000800508002986 */ /* 0x0001ea000c10192c */
[----:B------:R-:W-:Y:S05]  /*16760*/  @!P3 BRA `(.L_x_315) ;  /* 0x000000000004b947 */ /* 0x000fea0003800000 */
[----:B------:R0:W5:Y:S02]  /*16770*/  LDG.E.LTC128B R3, desc[UR44][R6.64+0x84] ;  /* 0x0000842c06037981 */ /* 0x000164000c1e1920 */
.L_x_315:
[----:B------:R-:W-:Y:S05]  /*16780*/  BSYNC B1 ;  /* 0x0000000000017941 */ /* 0x000fea0003800000 */
.L_x_314:
[----:B-----5:R-:W-:Y:S01]  /*16790*/  FMUL R4, R3, R16 ;  /* 0x0000001003047220 */ /* 0x020fe20000400000 */
[----:B------:R-:W-:Y:S01]  /*167a0*/  ISETP.GT.AND P2, PT, R0, 0x20, P1 ;  /* 0x000000200000780c */ /* 0x000fe20000f44270 */
[----:B------:R-:W-:Y:S02]  /*167b0*/  BSSY B1, `(.L_x_316) ;  /* 0x0000005000017945 */ /* 0x000fe40003800000 */
[----:B------:R-:W-:-:S05]  /*167c0*/  FFMA R41, R41, R2, R4 ;  /* 0x0000000229297223 */ /* 0x000fca0000000004 */
[----:B------:R0:W-:Y:S05]  /*167d0*/  @P3 STG.E desc[UR44][R8.64+0x84], R41 ;  /* 0x0000842908003986 */ /* 0x0001ea000c10192c */
[----:B------:R-:W-:Y:S05]  /*167e0*/  @!P2 BRA `(.L_x_317) ;  /* 0x000000000004a947 */ /* 0x000fea0003800000 */
[----:B------:R0:W5:Y:S02]  /*167f0*/  LDG.E.LTC128B R3, desc[UR44][R12.64+0x80] ;  /* 0x0000802c0c037981 */ /* 0x000164000c1e1920 */
.L_x_317:
[----:B------:R-:W-:Y:S05]  /*16800*/  BSYNC B1 ;  /* 0x0000000000017941 */ /* 0x000fea0003800000 */
.L_x_316:
        /* <DEDUP_REMOVED lines=9> */
.L_x_319:
[----:B------:R-:W-:Y:S05]  /*168a0*/  BSYNC B1 ;  /* 0x0000000000017941 */ /* 0x000fea0003800000 */
.L_x_318:
        /* <DEDUP_REMOVED lines=9> */
.L_x_321:
[----:B------:R-:W-:Y:S05]  /*16940*/  BSYNC B1 ;  /* 0x0000000000017941 */ /* 0x000fea0003800000 */
.L_x_320:
[----:B0----5:R-:W-:Y:S01]  /*16950*/  FMUL R5, R3, R16 ;  /* 0x0000001003057220 */ /* 0x021fe20000400000 */
[----:B------:R-:W-:Y:S01]  /*16960*/  ISETP.GT.AND P3, PT, R0, 0x29, P0 ;  /* 0x000000290000780c */ /* 0x000fe20000764270 */
[----:B------:R-:W-:Y:S02]  /*16970*/  BSSY B1, `(.L_x_322) ;  /* 0x0000005000017945 */ /* 0x000fe40003800000 */
[----:B------:R-:W-:-:S05]  /*16980*/  FFMA R5, R44, R2, R5 ;  /* 0x000000022c057223 */ /* 0x000fca0000000005 */
[----:B------:R0:W-:Y:S05]  /*16990*/  @P2 STG.E desc[UR44][R8.64+0xa0], R5 ;  /* 0x0000a00508002986 */ /* 0x0001ea000c10192c */
[----:B------:R-:W-:Y:S05]  /*169a0*/  @!P3 BRA `(.L_x_323) ;  /* 0x000000000004b947 */ /* 0x000fea0003800000 */
[----:B------:R0:W5:Y:S02]  /*169b0*/  LDG.E.LTC128B R3, desc[UR44][R6.64+0xa4] ;  /* 0x0000a42c06037981 */ /* 0x000164000c1e1920 */
.L_x_323:
[----:B------:R-:W-:Y:S05]  /*169c0*/  BSYNC B1 ;  /* 0x0000000000017941 */ /* 0x000fea0003800000 */
.L_x_322:
[----:B-----5:R-:W-:Y:S01]  /*169d0*/  FMUL R4, R3, R16 ;  /* 0x0000001003047220 */ /* 0x020fe20000400000 */
[----:B------:R-:W-:Y:S01]  /*169e0*/  ISETP.GT.AND P2, PT, R0, 0x28, P1 ;  /* 0x000000280000780c */ /* 0x000fe20000f44270 */
[----:B------:R-:W-:Y:S02]  /*169f0*/  BSSY B1, `(.L_x_324) ;  /* 0x0000005000017945 */ /* 0x000fe40003800000 */
[----:B------:R-:W-:-:S05]  /*16a00*/  FFMA R45, R45, R2, R4 ;  /* 0x000000022d2d7223 */ /* 0x000fca0000000004 */
[----:B------:R0:W-:Y:S05]  /*16a10*/  @P3 STG.E desc[UR44][R8.64+0xa4], R45 ;  /* 0x0000a42d08003986 */ /* 0x0001ea000c10192c */
[----:B------:R-:W-:Y:S05]  /*16a20*/  @!P2 BRA `(.L_x_325) ;  /* 0x000000000004a947 */ /* 0x000fea0003800000 */
[----:B------:R0:W5:Y:S02]  /*16a30*/  LDG.E.LTC128B R3, desc[UR44][R12.64+0xa0] ;  /* 0x0000a02c0c037981 */ /* 0x000164000c1e1920 */
.L_x_325:
[----:B------:R-:W-:Y:S05]  /*16a40*/  BSYNC B1 ;  /* 0x0000000000017941 */ /* 0x000fea0003800000 */
.L_x_324:
        /* <DEDUP_REMOVED lines=9> */
.L_x_327:
[----:B------:R-:W-:Y:S05]  /*16ae0*/  BSYNC B1 ;  /* 0x0000000000017941 */ /* 0x000fea0003800000 */
.L_x_326:
        /* <DEDUP_REMOVED lines=9> */
.L_x_329:
[----:B------:R-:W-:Y:S05]  /*16b80*/  BSYNC B1 ;  /* 0x0000000000017941 */ /* 0x000fea0003800000 */
.L_x_328:
[----:B0----5:R-:W-:Y:S01]  /*16b90*/  FMUL R5, R3, R16 ;  /* 0x0000001003057220 */ /* 0x021fe20000400000 */
[----:B------:R-:W-:Y:S01]  /*16ba0*/  ISETP.GT.AND P3, PT, R0, 0x31, P0 ;  /* 0x000000310000780c */ /* 0x000fe20000764270 */
[----:B------:R-:W-:Y:S02]  /*16bb0*/  BSSY B1, `(.L_x_330) ;  /* 0x0000005000017945 */ /* 0x000fe40003800000 */
[----:B------:R-:W-:-:S05]  /*16bc0*/  FFMA R5, R48, R2, R5 ;  /* 0x0000000230057223 */ /* 0x000fca0000000005 */
[----:B------:R0:W-:Y:S05]  /*16bd0*/  @P2 STG.E desc[UR44][R8.64+0xc0], R5 ;  /* 0x0000c00508002986 */ /* 0x0001ea000c10192c */
[----:B------:R-:W-:Y:S05]  /*16be0*/  @!P3 BRA `(.L_x_331) ;  /* 0x000000000004b947 */ /* 0x000fea0003800000 */
[----:B------:R0:W5:Y:S02]  /*16bf0*/  LDG.E.LTC128B R3, desc[UR44][R6.64+0xc4] ;  /* 0x0000c42c06037981 */ /* 0x000164000c1e1920 */
.L_x_331:
[----:B------:R-:W-:Y:S05]  /*16c00*/  BSYNC B1 ;  /* 0x0000000000017941 */ /* 0x000fea0003800000 */
.L_x_330:
[----:B-----5:R-:W-:Y:S01]  /*16c10*/  FMUL R4, R3, R16 ;  /* 0x0000001003047220 */ /* 0x020fe20000400000 */
[----:B------:R-:W-:Y:S01]  /*16c20*/  ISETP.GT.AND P2, PT, R0, 0x30, P1 ;  /* 0x000000300000780c */ /* 0x000fe20000f44270 */
[----:B------:R-:W-:Y:S02]  /*16c30*/  BSSY B1, `(.L_x_332) ;  /* 0x0000005000017945 */ /* 0x000fe40003800000 */
[----:B------:R-:W-:-:S05]  /*16c40*/  FFMA R49, R49, R2, R4 ;  /* 0x0000000231317223 */ /* 0x000fca0000000004 */
[----:B------:R0:W-:Y:S05]  /*16c50*/  @P3 STG.E desc[UR44][R8.64+0xc4], R49 ;  /* 0x0000c43108003986 */ /* 0x0001ea000c10192c */
[----:B------:R-:W-:Y:S05]  /*16c60*/  @!P2 BRA `(.L_x_333) ;  /* 0x000000000004a947 */ /* 0x000fea0003800000 */
[----:B------:R0:W5:Y:S02]  /*16c70*/  LDG.E.LTC128B R3, desc[UR44][R12.64+0xc0] ;  /* 0x0000c02c0c037981 */ /* 0x000164000c1e1920 */
.L_x_333:
[----:B------:R-:W-:Y:S05]  /*16c80*/  BSYNC B1 ;  /* 0x0000000000017941 */ /* 0x000fea0003800000 */
.L_x_332:
        /* <DEDUP_REMOVED lines=9> */
.L_x_335:
[----:B------:R-:W-:Y:S05]  /*16d20*/  BSYNC B1 ;  /* 0x0000000000017941 */ /* 0x000fea0003800000 */
.L_x_334:
        /* <DEDUP_REMOVED lines=9> */
.L_x_337:
[----:B------:R-:W-:Y:S05]  /*16dc0*/  BSYNC B1 ;  /* 0x0000000000017941 */ /* 0x000fea0003800000 */
.L_x_336:
[----:B0----5:R-:W-:Y:S01]  /*16dd0*/  FMUL R5, R3, R16 ;  /* 0x0000001003057220 */ /* 0x021fe20000400000 */
[----:B------:R-:W-:Y:S01]  /*16de0*/  ISETP.GT.AND P3, PT, R0, 0x39, P0 ;  /* 0x000000390000780c */ /* 0x000fe20000764270 */
[----:B------:R-:W-:Y:S02]  /*16df0*/  BSSY B1, `(.L_x_338) ;  /* 0x0000005000017945 */ /* 0x000fe40003800000 */
[----:B------:R-:W-:-:S05]  /*16e00*/  FFMA R5, R52, R2, R5 ;  /* 0x0000000234057223 */ /* 0x000fca0000000005 */
[----:B------:R0:W-:Y:S05]  /*16e10*/  @P2 STG.E desc[UR44][R8.64+0xe0], R5 ;  /* 0x0000e00508002986 */ /* 0x0001ea000c10192c */
[----:B------:R-:W-:Y:S05]  /*16e20*/  @!P3 BRA `(.L_x_339) ;  /* 0x000000000004b947 */ /* 0x000fea0003800000 */
[----:B------:R0:W5:Y:S02]  /*16e30*/  LDG.E.LTC128B R3, desc[UR44][R6.64+0xe4] ;  /* 0x0000e42c06037981 */ /* 0x000164000c1e1920 */
.L_x_339:
[----:B------:R-:W-:Y:S05]  /*16e40*/  BSYNC B1 ;  /* 0x0000000000017941 */ /* 0x000fea0003800000 */
.L_x_338:
[----:B-----5:R-:W-:Y:S01]  /*16e50*/  FMUL R4, R3, R16 ;  /* 0x0000001003047220 */ /* 0x020fe20000400000 */
[----:B------:R-:W-:Y:S01]  /*16e60*/  ISETP.GT.AND P2, PT, R0, 0x38, P1 ;  /* 0x000000380000780c */ /* 0x000fe20000f44270 */
[----:B------:R-:W-:Y:S02]  /*16e70*/  BSSY B1, `(.L_x_340) ;  /* 0x0000005000017945 */ /* 0x000fe40003800000 */
[----:B------:R-:W-:-:S05]  /*16e80*/  FFMA R53, R53, R2, R4 ;  /* 0x0000000235357223 */ /* 0x000fca0000000004 */
[----:B------:R0:W-:Y:S05]  /*16e90*/  @P3 STG.E desc[UR44][R8.64+0xe4], R53 ;  /* 0x0000e43508003986 */ /* 0x0001ea000c10192c */
[----:B------:R-:W-:Y:S05]  /*16ea0*/  @!P2 BRA `(.L_x_341) ;  /* 0x000000000004a947 */ /* 0x000fea0003800000 */
[----:B------:R0:W5:Y:S02]  /*16eb0*/  LDG.E.LTC128B R3, desc[UR44][R12.64+0xe0] ;  /* 0x0000e02c0c037981 */ /* 0x000164000c1e1920 */
.L_x_341:
[----:B------:R-:W-:Y:S05]  /*16ec0*/  BSYNC B1 ;  /* 0x0000000000017941 */ /* 0x000fea0003800000 */
.L_x_340:
        /* <DEDUP_REMOVED lines=9> */
.L_x_343:
[----:B------:R-:W-:Y:S05]  /*16f60*/  BSYNC B1 ;  /* 0x0000000000017941 */ /* 0x000fea0003800000 */
.L_x_342:
        /* <DEDUP_REMOVED lines=9> */
.L_x_345:
[----:B------:R-:W-:Y:S05]  /*17000*/  BSYNC B1 ;  /* 0x0000000000017941 */ /* 0x000fea0003800000 */
.L_x_344:
[----:B0----5:R-:W-:Y:S01]  /*17010*/  FMUL R5, R3, R16 ;  /* 0x0000001003057220 */ /* 0x021fe20000400000 */
[----:B------:R-:W-:Y:S01]  /*17020*/  ISETP.GT.AND P3, PT, R0, 0x41, P0 ;  /* 0x000000410000780c */ /* 0x000fe20000764270 */
[----:B------:R-:W-:Y:S02]  /*17030*/  BSSY B1, `(.L_x_346) ;  /* 0x0000005000017945 */ /* 0x000fe40003800000 */
[----:B------:R-:W-:-:S05]  /*17040*/  FFMA R5, R56, R2, R5 ;  /* 0x0000000238057223 */ /* 0x000fca0000000005 */
[----:B------:R0:W-:Y:S05]  /*17050*/  @P2 STG.E desc[UR44][R8.64+0x100], R5 ;  /* 0x0001000508002986 */ /* 0x0001ea000c10192c */
[----:B------:R-:W-:Y:S05]  /*17060*/  @!P3 BRA `(.L_x_347) ;  /* 0x000000000004b947 */ /* 0x000fea0003800000 */
[----:B------:R0:W5:Y:S02]  /*17070*/  LDG.E.LTC128B R3, desc[UR44][R6.64+0x104] ;  /* 0x0001042c06037981 */ /* 0x000164000c1e1920 */
.L_x_347:
[----:B------:R-:W-:Y:S05]  /*17080*/  BSYNC B1 ;  /* 0x0000000000017941 */ /* 0x000fea0003800000 */
.L_x_346:
[----:B-----5:R-:W-:Y:S01]  /*17090*/  FMUL R4, R3, R16 ;  /* 0x0000001003047220 */ /* 0x020fe20000400000 */
[----:B------:R-:W-:Y:S01]  /*170a0*/  ISETP.GT.AND P2, PT, R0, 0x40, P1 ;  /* 0x000000400000780c */ /* 0x000fe20000f44270 */
[----:B------:R-:W-:Y:S02]  /*170b0*/  BSSY B1, `(.L_x_348) ;  /* 0x0000005000017945 */ /* 0x000fe40003800000 */
[----:B------:R-:W-:-:S05]  /*170c0*/  FFMA R57, R57, R2, R4 ;  /* 0x0000000239397223 */ /* 0x000fca0000000004 */
[----:B------:R0:W-:Y:S05]  /*170d0*/  @P3 STG.E desc[UR44][R8.64+0x104], R57 ;  /* 0x0001043908003986 */ /* 0x0001ea000c10192c */
[----:B------:R-:W-:Y:S05]  /*170e0*/  @!P2 BRA `(.L_x_349) ;  /* 0x000000000004a947 */ /* 0x000fea0003800000 */
[----:B------:R0:W5:Y:S02]  /*170f0*/  LDG.E.LTC128B R3, desc[UR44][R12.64+0x100] ;  /* 0x0001002c0c037981 */ /* 0x000164000c1e1920 */
.L_x_349:
[----:B------:R-:W-:Y:S05]  /*17100*/  BSYNC B1 ;  /* 0x0000000000017941 */ /* 0x000fea0003800000 */
.L_x_348:
        /* <DEDUP_REMOVED lines=9> */
.L_x_351:
[----:B------:R-:W-:Y:S05]  /*171a0*/  BSYNC B1 ;  /* 0x0000000000017941 */ /* 0x000fea0003800000 */
.L_x_350:
        /* <DEDUP_REMOVED lines=9> */
.L_x_353:
[----:B------:R-:W-:Y:S05]  /*17240*/  BSYNC B1 ;  /* 0x0000000000017941 */ /* 0x000fea0003800000 */
.L_x_352:
[----:B0----5:R-:W-:Y:S01]  /*17250*/  FMUL R5, R3, R16 ;  /* 0x0000001003057220 */ /* 0x021fe20000400000 */
[----:B------:R-:W-:Y:S01]  /*17260*/  ISETP.GT.AND P3, PT, R0, 0x49, P0 ;  /* 0x000000490000780c */ /* 0x000fe20000764270 */
[----:B------:R-:W-:Y:S02]  /*17270*/  BSSY B1, `(.L_x_354) ;  /* 0x0000005000017945 */ /* 0x000fe40003800000 */
[----:B------:R-:W-:-:S05]  /*17280*/  FFMA R5, R60, R2, R5 ;  /* 0x000000023c057223 */ /* 0x000fca0000000005 */
[----:B------:R0:W-:Y:S05]  /*17290*/  @P2 STG.E desc[UR44][R8.64+0x120], R5 ;  /* 0x0001200508002986 */ /* 0x0001ea000c10192c */
[----:B------:R-:W-:Y:S05]  /*172a0*/  @!P3 BRA `(.L_x_355) ;  /* 0x000000000004b947 */ /* 0x000fea0003800000 */
[----:B------:R0:W5:Y:S02]  /*172b0*/  LDG.E.LTC128B R3, desc[UR44][R6.64+0x124] ;  /* 0x0001242c06037981 */ /* 0x000164000c1e1920 */
.L_x_355:
[----:B------:R-:W-:Y:S05]  /*172c0*/  BSYNC B1 ;  /* 0x0000000000017941 */ /* 0x000fea0003800000 */
.L_x_354:
[----:B-----5:R-:W-:Y:S01]  /*172d0*/  FMUL R4, R3, R16 ;  /* 0x0000001003047220 */ /* 0x020fe20000400000 */
[----:B------:R-:W-:Y:S01]  /*172e0*/  ISETP.GT.AND P2, PT, R0, 0x48, P1 ;  /* 0x000000480000780c */ /* 0x000fe20000f44270 */
[----:B------:R-:W-:Y:S02]  /*172f0*/  BSSY B1, `(.L_x_356) ;  /* 0x0000005000017945 */ /* 0x000fe40003800000 */
[----:B------:R-:W-:-:S05]  /*17300*/  FFMA R61, R61, R2, R4 ;  /* 0x000000023d3d7223 */ /* 0x000fca0000000004 */
[----:B------:R0:W-:Y:S05]  /*17310*/  @P3 STG.E desc[UR44][R8.64+0x124], R61 ;  /* 0x0001243d08003986 */ /* 0x0001ea000c10192c */
[----:B------:R-:W-:Y:S05]  /*17320*/  @!P2 BRA `(.L_x_357) ;  /* 0x000000000004a947 */ /* 0x000fea0003800000 */
[----:B------:R0:W5:Y:S02]  /*17330*/  LDG.E.LTC128B R3, desc[UR44][R12.64+0x120] ;  /* 0x0001202c0c037981 */ /* 0x000164000c1e1920 */
.L_x_357:
[----:B------:R-:W-:Y:S05]  /*17340*/  BSYNC B1 ;  /* 0x0000000000017941 */ /* 0x000fea0003800000 */
.L_x_356:
        /* <DEDUP_REMOVED lines=9> */
.L_x_359:
[----:B------:R-:W-:Y:S05]  /*173e0*/  BSYNC B1 ;  /* 0x0000000000017941 */ /* 0x000fea0003800000 */
.L_x_358:
        /* <DEDUP_REMOVED lines=9> */
.L_x_361:
[----:B------:R-:W-:Y:S05]  /*17480*/  BSYNC B1 ;  /* 0x0000000000017941 */ /* 0x000fea0003800000 */
.L_x_360:
[----:B0----5:R-:W-:Y:S01]  /*17490*/  FMUL R5, R3, R16 ;  /* 0x0000001003057220 */ /* 0x021fe20000400000 */
[----:B------:R-:W-:Y:S01]  /*174a0*/  ISETP.GT.AND P3, PT, R0, 0x51, P0 ;  /* 0x000000510000780c */ /* 0x000fe20000764270 */
[----:B------:R-:W-:Y:S02]  /*174b0*/  BSSY B1, `(.L_x_362) ;  /* 0x0000005000017945 */ /* 0x000fe40003800000 */
[----:B------:R-:W-:-:S05]  /*174c0*/  FFMA R5, R64, R2, R5 ;  /* 0x0000000240057223 */ /* 0x000fca0000000005 */
[----:B------:R0:W-:Y:S05]  /*174d0*/  @P2 STG.E desc[UR44][R8.64+0x140], R5 ;  /* 0x0001400508002986 */ /* 0x0001ea000c10192c */
[----:B------:R-:W-:Y:S05]  /*174e0*/  @!P3 BRA `(.L_x_363) ;  /* 0x000000000004b947 */ /* 0x000fea0003800000 */
[----:B------:R0:W5:Y:S02]  /*174f0*/  LDG.E.LTC128B R3, desc[UR44][R6.64+0x144] ;  /* 0x0001442c06037981 */ /* 0x000164000c1e1920 */
.L_x_363:
[----:B------:R-:W-:Y:S05]  /*17500*/  BSYNC B1 ;  /* 0x0000000000017941 */ /* 0x000fea0003800000 */
.L_x_362:
[----:B-----5:R-:W-:Y:S01]  /*17510*/  FMUL R4, R3, R16 ;  /* 0x0000001003047220 */ /* 0x020fe20000400000 */
[----:B------:R-:W-:Y:S01]  /*17520*/  ISETP.GT.AND P2, PT, R0, 0x50, P1 ;  /* 0x000000500000780c */ /* 0x000fe20000f44270 */
[----:B------:R-:W-:Y:S02]  /*17530*/  BSSY B1, `(.L_x_364) ;  /* 0x0000005000017945 */ /* 0x000fe40003800000 */
[----:B------:R-:W-:-:S05]  /*17540*/  FFMA R65, R65, R2, R4 ;  /* 0x0000000241417223 */ /* 0x000fca0000000004 */
[----:B------:R0:W-:Y:S05]  /*17550*/  @P3 STG.E desc[UR44][R8.64+0x144], R65 ;  /* 0x0001444108003986 */ /* 0x0001ea000c10192c */
[----:B------:R-:W-:Y:S05]  /*17560*/  @!P2 BRA `(.L_x_365) ;  /* 0x000000000004a947 */ /* 0x000fea0003800000 */
[----:B------:R0:W5:Y:S02]  /*17570*/  LDG.E.LTC128B R3, desc[UR44][R12.64+0x140] ;  /* 0x0001402c0c037981 */ /* 0x000164000c1e1920 */
.L_x_365:
[----:B------:R-:W-:Y:S05]  /*17580*/  BSYNC B1 ;  /* 0x0000000000017941 */ /* 0x000fea0003800000 */
.L_x_364:
        /* <DEDUP_REMOVED lines=9> */
.L_x_367:
[----:B------:R-:W-:Y:S05]  /*17620*/  BSYNC B1 ;  /* 0x0000000000017941 */ /* 0x000fea0003800000 */
.L_x_366:
        /* <DEDUP_REMOVED lines=9> */
.L_x_369:
[----:B------:R-:W-:Y:S05]  /*176c0*/  BSYNC B1 ;  /* 0x0000000000017941 */ /* 0x000fea0003800000 */
.L_x_368:
[----:B0----5:R-:W-:Y:S01]  /*176d0*/  FMUL R5, R3, R16 ;  /* 0x0000001003057220 */ /* 0x021fe20000400000 */
[----:B------:R-:W-:Y:S01]  /*176e0*/  ISETP.GT.AND P3, PT, R0, 0x59, P0 ;  /* 0x000000590000780c */ /* 0x000fe20000764270 */
[----:B------:R-:W-:Y:S02]  /*176f0*/  BSSY B1, `(.L_x_370) ;  /* 0x0000005000017945 */ /* 0x000fe40003800000 */
[----:B------:R-:W-:-:S05]  /*17700*/  FFMA R5, R68, R2, R5 ;  /* 0x0000000244057223 */ /* 0x000fca0000000005 */
[----:B------:R0:W-:Y:S05]  /*17710*/  @P2 STG.E desc[UR44][R8.64+0x160], R5 ;  /* 0x0001600508002986 */ /* 0x0001ea000c10192c */
[----:B------:R-:W-:Y:S05]  /*17720*/  @!P3 BRA `(.L_x_371) ;  /* 0x000000000004b947 */ /* 0x000fea0003800000 */
[----:B------:R0:W5:Y:S02]  /*17730*/  LDG.E.LTC128B R3, desc[UR44][R6.64+0x164] ;  /* 0x0001642c06037981 */ /* 0x000164000c1e1920 */
.L_x_371:
[----:B------:R-:W-:Y:S05]  /*17740*/  BSYNC B1 ;  /* 0x0000000000017941 */ /* 0x000fea0003800000 */
.L_x_370:
[----:B-----5:R-:W-:Y:S01]  /*17750*/  FMUL R4, R3, R16 ;  /* 0x0000001003047220 */ /* 0x020fe20000400000 */
[----:B------:R-:W-:Y:S01]  /*17760*/  ISETP.GT.AND P2, PT, R0, 0x58, P1 ;  /* 0x000000580000780c */ /* 0x000fe20000f44270 */
[----:B------:R-:W-:Y:S02]  /*17770*/  BSSY B1, `(.L_x_372) ;  /* 0x0000005000017945 */ /* 0x000fe40003800000 */
[----:B------:R-:W-:-:S05]  /*17780*/  FFMA R69, R69, R2, R4 ;  /* 0x0000000245457223 */ /* 0x000fca0000000004 */
[----:B------:R0:W-:Y:S05]  /*17790*/  @P3 STG.E desc[UR44][R8.64+0x164], R69 ;  /* 0x0001644508003986 */ /* 0x0001ea000c10192c */
[----:B------:R-:W-:Y:S05]  /*177a0*/  @!P2 BRA `(.L_x_373) ;  /* 0x000000000004a947 */ /* 0x000fea0003800000 */
[----:B------:R0:W5:Y:S02]  /*177b0*/  LDG.E.LTC128B R3, desc[UR44][R12.64+0x160] ;  /* 0x0001602c0c037981 */ /* 0x000164000c1e1920 */
.L_x_373:
[----:B------:R-:W-:Y:S05]  /*177c0*/  BSYNC B1 ;  /* 0x0000000000017941 */ /* 0x000fea0003800000 */
.L_x_372:
        /* <DEDUP_REMOVED lines=9> */
.L_x_375:
[----:B------:R-:W-:Y:S05]  /*17860*/  BSYNC B1 ;  /* 0x0000000000017941 */ /* 0x000fea0003800000 */
.L_x_374:
        /* <DEDUP_REMOVED lines=9> */
.L_x_377:
[----:B------:R-:W-:Y:S05]  /*17900*/  BSYNC B1 ;  /* 0x0000000000017941 */ /* 0x000fea0003800000 */
.L_x_376:
[----:B0----5:R-:W-:Y:S01]  /*17910*/  FMUL R5, R3, R16 ;  /* 0x0000001003057220 */ /* 0x021fe20000400000 */
[----:B------:R-:W-:Y:S01]  /*17920*/  ISETP.GT.AND P3, PT, R0, 0x61, P0 ;  /* 0x000000610000780c */ /* 0x000fe20000764270 */
[----:B------:R-:W-:Y:S02]  /*17930*/  BSSY B1, `(.L_x_378) ;  /* 0x0000005000017945 */ /* 0x000fe40003800000 */
[----:B------:R-:W-:-:S05]  /*17940*/  FFMA R5, R72, R2, R5 ;  /* 0x0000000248057223 */ /* 0x000fca0000000005 */
[----:B------:R0:W-:Y:S05]  /*17950*/  @P2 STG.E desc[UR44][R8.64+0x180], R5 ;  /* 0x0001800508002986 */ /* 0x0001ea000c10192c */
[----:B------:R-:W-:Y:S05]  /*17960*/  @!P3 BRA `(.L_x_379) ;  /* 0x000000000004b947 */ /* 0x000fea0003800000 */
[----:B------:R0:W5:Y:S02]  /*17970*/  LDG.E.LTC128B R3, desc[UR44][R6.64+0x184] ;  /* 0x0001842c06037981 */ /* 0x000164000c1e1920 */
.L_x_379:
[----:B------:R-:W-:Y:S05]  /*17980*/  BSYNC B1 ;  /* 0x0000000000017941 */ /* 0x000fea0003800000 */
.L_x_378:
[----:B-----5:R-:W-:Y:S01]  /*17990*/  FMUL R4, R3, R16 ;  /* 0x0000001003047220 */ /* 0x020fe20000400000 */
[----:B------:R-:W-:Y:S01]  /*179a0*/  ISETP.GT.AND P2, PT, R0, 0x60, P1 ;  /* 0x000000600000780c */ /* 0x000fe20000f44270 */
[----:B------:R-:W-:Y:S02]  /*179b0*/  BSSY B1, `(.L_x_380) ;  /* 0x0000005000017945 */ /* 0x000fe40003800000 */
[----:B------:R-:W-:-:S05]  /*179c0*/  FFMA R73, R73, R2, R4 ;  /* 0x0000000249497223 */ /* 0x000fca0000000004 */
[----:B------:R0:W-:Y:S05]  /*179d0*/  @P3 STG.E desc[UR44][R8.64+0x184], R73 ;  /* 0x0001844908003986 */ /* 0x0001ea000c10192c */
[----:B------:R-:W-:Y:S05]  /*179e0*/  @!P2 BRA `(.L_x_381) ;  /* 0x000000000004a947 */ /* 0x000fea0003800000 */
[----:B------:R0:W5:Y:S02]  /*179f0*/  LDG.E.LTC128B R3, desc[UR44][R12.64+0x180] ;  /* 0x0001802c0c037981 */ /* 0x000164000c1e1920 */
.L_x_381:
[----:B------:R-:W-:Y:S05]  /*17a00*/  BSYNC B1 ;  /* 0x0000000000017941 */ /* 0x000fea0003800000 */
.L_x_380:
        /* <DEDUP_REMOVED lines=9> */
.L_x_383:
[----:B------:R-:W-:Y:S05]  /*17aa0*/  BSYNC B1 ;  /* 0x0000000000017941 */ /* 0x000fea0003800000 */
.L_x_382:
        /* <DEDUP_REMOVED lines=9> */
.L_x_385:
[----:B------:R-:W-:Y:S05]  /*17b40*/  BSYNC B1 ;  /* 0x0000000000017941 */ /* 0x000fea0003800000 */
.L_x_384:
[----:B0----5:R-:W-:Y:S01]  /*17b50*/  FMUL R5, R3, R16 ;  /* 0x0000001003057220 */ /* 0x021fe20000400000 */
[----:B------:R-:W-:Y:S01]  /*17b60*/  ISETP.GT.AND P3, PT, R0, 0x69, P0 ;  /* 0x000000690000780c */ /* 0x000fe20000764270 */
[----:B------:R-:W-:Y:S02]  /*17b70*/  BSSY B1, `(.L_x_386) ;  /* 0x0000005000017945 */ /* 0x000fe40003800000 */
[----:B------:R-:W-:-:S05]  /*17b80*/  FFMA R5, R76, R2, R5 ;  /* 0x000000024c057223 */ /* 0x000fca0000000005 */
[----:B------:R0:W-:Y:S05]  /*17b90*/  @P2 STG.E desc[UR44][R8.64+0x1a0], R5 ;  /* 0x0001a00508002986 */ /* 0x0001ea000c10192c */
[----:B------:R-:W-:Y:S05]  /*17ba0*/  @!P3 BRA `(.L_x_387) ;  /* 0x000000000004b947 */ /* 0x000fea0003800000 */
[----:B------:R0:W5:Y:S02]  /*17bb0*/  LDG.E.LTC128B R3, desc[UR44][R6.64+0x1a4] ;  /* 0x0001a42c06037981 */ /* 0x000164000c1e1920 */
.L_x_387:
[----:B------:R-:W-:Y:S05]  /*17bc0*/  BSYNC B1 ;  /* 0x0000000000017941 */ /* 0x000fea0003800000 */
.L_x_386:
[----:B-----5:R-:W-:Y:S01]  /*17bd0*/  FMUL R4, R3, R16 ;  /* 0x0000001003047220 */ /* 0x020fe20000400000 */
[----:B------:R-:W-:Y:S01]  /*17be0*/  ISETP.GT.AND P2, PT, R0, 0x68, P1 ;  /* 0x000000680000780c */ /* 0x000fe20000f44270 */
[----:B------:R-:W-:Y:S02]  /*17bf0*/  BSSY B1, `(.L_x_388) ;  /* 0x0000005000017945 */ /* 0x000fe40003800000 */
[----:B------:R-:W-:-:S05]  /*17c00*/  FFMA R77, R77, R2, R4 ;  /* 0x000000024d4d7223 */ /* 0x000fca0000000004 */
[----:B------:R0:W-:Y:S05]  /*17c10*/  @P3 STG.E desc[UR44][R8.64+0x1a4], R77 ;  /* 0x0001a44d08003986 */ /* 0x0001ea000c10192c */
[----:B------:R-:W-:Y:S05]  /*17c20*/  @!P2 BRA `(.L_x_389) ;  /* 0x000000000004a947 */ /* 0x000fea0003800000 */
[----:B------:R0:W5:Y:S02]  /*17c30*/  LDG.E.LTC128B R3, desc[UR44][R12.64+0x1a0] ;  /* 0x0001a02c0c037981 */ /* 0x000164000c1e1920 */
.L_x_389:
[----:B------:R-:W-:Y:S05]  /*17c40*/  BSYNC B1 ;  /* 0x0000000000017941 */ /* 0x000fea0003800000 */
.L_x_388:
        /* <DEDUP_REMOVED lines=9> */
.L_x_391:
[----:B------:R-:W-:Y:S05]  /*17ce0*/  BSYNC B1 ;  /* 0x0000000000017941 */ /* 0x000fea0003800000 */
.L_x_390:
        /* <DEDUP_REMOVED lines=9> */
.L_x_393:
[----:B------:R-:W-:Y:S05]  /*17d80*/  BSYNC B1 ;  /* 0x0000000000017941 */ /* 0x000fea0003800000 */
.L_x_392:
[----:B0----5:R-:W-:Y:S01]  /*17d90*/  FMUL R5, R3, R16 ;  /* 0x0000001003057220 */ /* 0x021fe20000400000 */
[----:B------:R-:W-:Y:S01]  /*17da0*/  ISETP.GT.AND P3, PT, R0, 0x71, P0 ;  /* 0x000000710000780c */ /* 0x000fe20000764270 */
[----:B------:R-:W-:Y:S02]  /*17db0*/  BSSY B1, `(.L_x_394) ;  /* 0x0000005000017945 */ /* 0x000fe40003800000 */
[----:B------:R-:W-:-:S05]  /*17dc0*/  FFMA R5, R80, R2, R5 ;  /* 0x0000000250057223 */ /* 0x000fca0000000005 */
[----:B------:R0:W-:Y:S05]  /*17dd0*/  @P2 STG.E desc[UR44][R8.64+0x1c0], R5 ;  /* 0x0001c00508002986 */ /* 0x0001ea000c10192c */
[----:B------:R-:W-:Y:S05]  /*17de0*/  @!P3 BRA `(.L_x_395) ;  /* 0x000000000004b947 */ /* 0x000fea0003800000 */
[----:B------:R0:W5:Y:S02]  /*17df0*/  LDG.E.LTC128B R3, desc[UR44][R6.64+0x1c4] ;  /* 0x0001c42c06037981 */ /* 0x000164000c1e1920 */
.L_x_395:
[----:B------:R-:W-:Y:S05]  /*17e00*/  BSYNC B1 ;  /* 0x0000000000017941 */ /* 0x000fea0003800000 */
.L_x_394:
[----:B-----5:R-:W-:Y:S01]  /*17e10*/  FMUL R4, R3, R16 ;  /* 0x0000001003047220 */ /* 0x020fe20000400000 */
[----:B------:R-:W-:Y:S01]  /*17e20*/  ISETP.GT.AND P2, PT, R0, 0x70, P1 ;  /* 0x000000700000780c */ /* 0x000fe20000f44270 */
[----:B------:R-:W-:Y:S02]  /*17e30*/  BSSY B1, `(.L_x_396) ;  /* 0x0000005000017945 */ /* 0x000fe40003800000 */
[----:B------:R-:W-:-:S05]  /*17e40*/  FFMA R81, R81, R2, R4 ;  /* 0x0000000251517223 */ /* 0x000fca0000000004 */
[----:B------:R0:W-:Y:S05]  /*17e50*/  @P3 STG.E desc[UR44][R8.64+0x1c4], R81 ;  /* 0x0001c45108003986 */ /* 0x0001ea000c10192c */
[----:B------:R-:W-:Y:S05]  /*17e60*/  @!P2 BRA `(.L_x_397) ;  /* 0x000000000004a947 */ /* 0x000fea0003800000 */
[----:B------:R0:W5:Y:S02]  /*17e70*/  LDG.E.LTC128B R3, desc[UR44][R12.64+0x1c0] ;  /* 0x0001c02c0c037981 */ /* 0x000164000c1e1920 */
.L_x_397:
[----:B------:R-:W-:Y:S05]  /*17e80*/  BSYNC B1 ;  /* 0x0000000000017941 */ /* 0x000fea0003800000 */
.L_x_396:
        /* <DEDUP_REMOVED lines=9> */
.L_x_399:
[----:B------:R-:W-:Y:S05]  /*17f20*/  BSYNC B1 ;  /* 0x0000000000017941 */ /* 0x000fea0003800000 */
.L_x_398:
        /* <DEDUP_REMOVED lines=9> */
.L_x_401:
[----:B------:R-:W-:Y:S05]  /*17fc0*/  BSYNC B1 ;  /* 0x0000000000017941 */ /* 0x000fea0003800000 */
.L_x_400:
[----:B0----5:R-:W-:Y:S01]  /*17fd0*/  FMUL R5, R3, R16 ;  /* 0x0000001003057220 */ /* 0x021fe20000400000 */
[----:B------:R-:W-:Y:S01]  /*17fe0*/  ISETP.GT.AND P3, PT, R0, 0x79, P0 ;  /* 0x000000790000780c */ /* 0x000fe20000764270 */
[----:B------:R-:W-:Y:S02]  /*17ff0*/  BSSY B1, `(.L_x_402) ;  /* 0x0000005000017945 */ /* 0x000fe40003800000 */
[----:B------:R-:W-:-:S05]  /*18000*/  FFMA R5, R84, R2, R5 ;  /* 0x0000000254057223 */ /* 0x000fca0000000005 */
[----:B------:R0:W-:Y:S05]  /*18010*/  @P2 STG.E desc[UR44][R8.64+0x1e0], R5 ;  /* 0x0001e00508002986 */ /* 0x0001ea000c10192c */
[----:B------:R-:W-:Y:S05]  /*18020*/  @!P3 BRA `(.L_x_403) ;  /* 0x000000000004b947 */ /* 0x000fea0003800000 */
[----:B------:R0:W5:Y:S02]  /*18030*/  LDG.E.LTC128B R3, desc[UR44][R6.64+0x1e4] ;  /* 0x0001e42c06037981 */ /* 0x000164000c1e1920 */
.L_x_403:
[----:B------:R-:W-:Y:S05]  /*18040*/  BSYNC B1 ;  /* 0x0000000000017941 */ /* 0x000fea0003800000 */
.L_x_402:
[----:B-----5:R-:W-:Y:S01]  /*18050*/  FMUL R4, R3, R16 ;  /* 0x0000001003047220 */ /* 0x020fe20000400000 */
[----:B------:R-:W-:Y:S01]  /*18060*/  ISETP.GT.AND P2, PT, R0, 0x78, P1 ;  /* 0x000000780000780c */ /* 0x000fe20000f44270 */
[----:B------:R-:W-:Y:S02]  /*18070*/  BSSY B1, `(.L_x_404) ;  /* 0x0000005000017945 */ /* 0x000fe40003800000 */
[----:B------:R-:W-:-:S05]  /*18080*/  FFMA R85, R85, R2, R4 ;  /* 0x0000000255557223 */ /* 0x000fca0000000004 */
[----:B------:R0:W-:Y:S05]  /*18090*/  @P3 STG.E desc[UR44][R8.64+0x1e4], R85 ;  /* 0x0001e45508003986 */ /* 0x0001ea000c10192c */
[----:B------:R-:W-:Y:S05]  /*180a0*/  @!P2 BRA `(.L_x_405) ;  /* 0x000000000004a947 */ /* 0x000fea0003800000 */
[----:B------:R0:W5:Y:S02]  /*180b0*/  LDG.E.LTC128B R3, desc[UR44][R12.64+0x1e0] ;  /* 0x0001e02c0c037981 */ /* 0x000164000c1e1920 */
.L_x_405:
[----:B------:R-:W-:Y:S05]  /*180c0*/  BSYNC B1 ;  /* 0x0000000000017941 */ /* 0x000fea0003800000 */
.L_x_404:
        /* <DEDUP_REMOVED lines=9> */
.L_x_407:
[----:B------:R-:W-:Y:S05]  /*18160*/  BSYNC B1 ;  /* 0x0000000000017941 */ /* 0x000fea0003800000 */
.L_x_406:
        /* <DEDUP_REMOVED lines=9> */
.L_x_409:
[----:B------:R-:W-:Y:S05]  /*18200*/  BSYNC B1 ;  /* 0x0000000000017941 */ /* 0x000fea0003800000 */
.L_x_408:
[----:B0----5:R-:W-:Y:S01]  /*18210*/  FMUL R5, R3, R16 ;  /* 0x0000001003057220 */ /* 0x021fe20000400000 */
[----:B------:R-:W-:Y:S01]  /*18220*/  ISETP.GT.AND P3, PT, R0, 0x81, P0 ;  /* 0x000000810000780c */ /* 0x000fe20000764270 */
[----:B------:R-:W-:Y:S02]  /*18230*/  BSSY B1, `(.L_x_410) ;  /* 0x0000005000017945 */ /* 0x000fe40003800000 */
[----:B------:R-:W-:-:S05]  /*18240*/  FFMA R5, R88, R2, R5 ;  /* 0x0000000258057223 */ /* 0x000fca0000000005 */
[----:B------:R0:W-:Y:S05]  /*18250*/  @P2 STG.E desc[UR44][R8.64+0x200], R5 ;  /* 0x0002000508002986 */ /* 0x0001ea000c10192c */
[----:B------:R-:W-:Y:S05]  /*18260*/  @!P3 BRA `(.L_x_411) ;  /* 0x000000000004b947 */ /* 0x000fea0003800000 */
[----:B------:R0:W5:Y:S02]  /*18270*/  LDG.E.LTC128B R3, desc[UR44][R6.64+0x204] ;  /* 0x0002042c06037981 */ /* 0x000164000c1e1920 */
.L_x_411:
[----:B------:R-:W-:Y:S05]  /*18280*/  BSYNC B1 ;  /* 0x0000000000017941 */ /* 0x000fea0003800000 */
.L_x_410:
[----:B-----5:R-:W-:Y:S01]  /*18290*/  FMUL R4, R3, R16 ;  /* 0x0000001003047220 */ /* 0x020fe20000400000 */
[----:B------:R-:W-:Y:S01]  /*182a0*/  ISETP.GT.AND P2, PT, R0, 0x80, P1 ;  /* 0x000000800000780c */ /* 0x000fe20000f44270 */
[----:B------:R-:W-:Y:S02]  /*182b0*/  BSSY B1, `(.L_x_412) ;  /* 0x0000005000017945 */ /* 0x000fe40003800000 */
[----:B------:R-:W-:-:S05]  /*182c0*/  FFMA R89, R89, R2, R4 ;  /* 0x0000000259597223 */ /* 0x000fca0000000004 */
[----:B------:R0:W-:Y:S05]  /*182d0*/  @P3 STG.E desc[UR44][R8.64+0x204], R89 ;  /* 0x0002045908003986 */ /* 0x0001ea000c10192c */
[----:B------:R-:W-:Y:S05]  /*182e0*/  @!P2 BRA `(.L_x_413) ;  /* 0x000000000004a947 */ /* 0x000fea0003800000 */
[----:B------:R0:W5:Y:S02]  /*182f0*/  LDG.E.LTC128B R3, desc[UR44][R12.64+0x200] ;  /* 0x0002002c0c037981 */ /* 0x000164000c1e1920 */
.L_x_413:
[----:B------:R-:W-:Y:S05]  /*18300*/  BSYNC B1 ;  /* 0x0000000000017941 */ /* 0x000fea0003800000 */
.L_x_412:
        /* <DEDUP_REMOVED lines=9> */
.L_x_415:
[----:B------:R-:W-:Y:S05]  /*183a0*/  BSYNC B1 ;  /* 0x0000000000017941 */ /* 0x000fea0003800000 */
.L_x_414:
        /* <DEDUP_REMOVED lines=9> */
.L_x_417:
[----:B------:R-:W-:Y:S05]  /*18440*/  BSYNC B1 ;  /* 0x0000000000017941 */ /* 0x000fea0003800000 */
.L_x_416:
[----:B0----5:R-:W-:Y:S01]  /*18450*/  FMUL R5, R3, R16 ;  /* 0x0000001003057220 */ /* 0x021fe20000400000 */
[----:B------:R-:W-:Y:S01]  /*18460*/  ISETP.GT.AND P3, PT, R0, 0x89, P0 ;  /* 0x000000890000780c */ /* 0x000fe20000764270 */
[----:B------:R-:W-:Y:S02]  /*18470*/  BSSY B1, `(.L_x_418) ;  /* 0x0000005000017945 */ /* 0x000fe40003800000 */
[----:B------:R-:W-:-:S05]  /*18480*/  FFMA R5, R92, R2, R5 ;  /* 0x000000025c057223 */ /* 0x000fca0000000005 */
[----:B------:R0:W-:Y:S05]  /*18490*/  @P2 STG.E desc[UR44][R8.64+0x220], R5 ;  /* 0x0002200508002986 */ /* 0x0001ea000c10192c */
[----:B------:R-:W-:Y:S05]  /*184a0*/  @!P3 BRA `(.L_x_419) ;  /* 0x000000000004b947 */ /* 0x000fea0003800000 */
[----:B------:R0:W5:Y:S02]  /*184b0*/  LDG.E.LTC128B R3, desc[UR44][R6.64+0x224] ;  /* 0x0002242c06037981 */ /* 0x000164000c1e1920 */
.L_x_419:
[----:B------:R-:W-:Y:S05]  /*184c0*/  BSYNC B1 ;  /* 0x0000000000017941 */ /* 0x000fea0003800000 */
.L_x_418:
[----:B-----5:R-:W-:Y:S01]  /*184d0*/  FMUL R4, R3, R16 ;  /* 0x0000001003047220 */ /* 0x020fe20000400000 */
[----:B------:R-:W-:Y:S01]  /*184e0*/  ISETP.GT.AND P2, PT, R0, 0x88, P1 ;  /* 0x000000880000780c */ /* 0x000fe20000f44270 */
[----:B------:R-:W-:Y:S02]  /*184f0*/  BSSY B1, `(.L_x_420) ;  /* 0x0000005000017945 */ /* 0x000fe40003800000 */
[----:B------:R-:W-:-:S05]  /*18500*/  FFMA R93, R93, R2, R4 ;  /* 0x000000025d5d7223 */ /* 0x000fca0000000004 */
[----:B------:R0:W-:Y:S05]  /*18510*/  @P3 STG.E desc[UR44][R8.64+0x224], R93 ;  /* 0x0002245d08003986 */ /* 0x0001ea000c10192c */
[----:B------:R-:W-:Y:S05]  /*18520*/  @!P2 BRA `(.L_x_421) ;  /* 0x000000000004a947 */ /* 0x000fea0003800000 */
[----:B------:R0:W5:Y:S02]  /*18530*/  LDG.E.LTC128B R3, desc[UR44][R12.64+0x220] ;  /* 0x0002202c0c037981 */ /* 0x000164000c1e1920 */
.L_x_421:
[----:B------:R-:W-:Y:S05]  /*18540*/  BSYNC B1 ;  /* 0x0000000000017941 */ /* 0x000fea0003800000 */
.L_x_420:
        /* <DEDUP_REMOVED lines=9> */
.L_x_423:
[----:B------:R-:W-:Y:S05]  /*185e0*/  BSYNC B1 ;  /* 0x0000000000017941 */ /* 0x000fea0003800000 */
.L_x_422:
        /* <DEDUP_REMOVED lines=9> */
.L_x_425:
[----:B------:R-:W-:Y:S05]  /*18680*/  BSYNC B1 ;  /* 0x0000000000017941 */ /* 0x000fea0003800000 */
.L_x_424:
[----:B0----5:R-:W-:Y:S01]  /*18690*/  FMUL R5, R3, R16 ;  /* 0x0000001003057220 */ /* 0x021fe20000400000 */
[----:B------:R-:W-:Y:S01]  /*186a0*/  ISETP.GT.AND P3, PT, R0, 0x91, P0 ;  /* 0x000000910000780c */ /* 0x000fe20000764270 */
[----:B------:R-:W-:Y:S02]  /*186b0*/  BSSY B1, `(.L_x_426) ;  /* 0x0000005000017945 */ /* 0x000fe40003800000 */
[----:B------:R-:W-:-:S05]  /*186c0*/  FFMA R5, R96, R2, R5 ;  /* 0x0000000260057223 */ /* 0x000fca0000000005 */
[----:B------:R0:W-:Y:S05]  /*186d0*/  @P2 STG.E desc[UR44][R8.64+0x240], R5 ;  /* 0x0002400508002986 */ /* 0x0001ea000c10192c */
[----:B------:R-:W-:Y:S05]  /*186e0*/  @!P3 BRA `(.L_x_427) ;  /* 0x000000000004b947 */ /* 0x000fea0003800000 */
[----:B------:R0:W5:Y:S02]  /*186f0*/  LDG.E.LTC128B R3, desc[UR44][R6.64+0x244] ;  /* 0x0002442c06037981 */ /* 0x000164000c1e1920 */
.L_x_427:
[----:B------:R-:W-:Y:S05]  /*18700*/  BSYNC B1 ;  /* 0x0000000000017941 */ /* 0x000fea0003800000 */
.L_x_426:
[----:B-----5:R-:W-:Y:S01]  /*18710*/  FMUL R4, R3, R16 ;  /* 0x0000001003047220 */ /* 0x020fe20000400000 */
[----:B------:R-:W-:Y:S01]  /*18720*/  ISETP.GT.AND P2, PT, R0, 0x90, P1 ;  /* 0x000000900000780c */ /* 0x000fe20000f44270 */
[----:B------:R-:W-:Y:S02]  /*18730*/  BSSY B1, `(.L_x_428) ;  /* 0x0000005000017945 */ /* 0x000fe40003800000 */
[----:B------:R-:W-:-:S05]  /*18740*/  FFMA R97, R97, R2, R4 ;  /* 0x0000000261617223 */ /* 0x000fca0000000004 */
[----:B------:R0:W-:Y:S05]  /*18750*/  @P3 STG.E desc[UR44][R8.64+0x244], R97 ;  /* 0x0002446108003986 */ /* 0x0001ea000c10192c */
[----:B------:R-:W-:Y:S05]  /*18760*/  @!P2 BRA `(.L_x_429) ;  /* 0x000000000004a947 */ /* 0x000fea0003800000 */
[----:B------:R0:W5:Y:S02]  /*18770*/  LDG.E.LTC128B R3, desc[UR44][R12.64+0x240] ;  /* 0x0002402c0c037981 */ /* 0x000164000c1e1920 */
.L_x_429:
[----:B------:R-:W-:Y:S05]  /*18780*/  BSYNC B1 ;  /* 0x0000000000017941 */ /* 0x000fea0003800000 */
.L_x_428:
        /* <DEDUP_REMOVED lines=9> */
.L_x_431:
[----:B------:R-:W-:Y:S05]  /*18820*/  BSYNC B1 ;  /* 0x0000000000017941 */ /* 0x000fea0003800000 */
.L_x_430:
        /* <DEDUP_REMOVED lines=9> */
.L_x_433:
[----:B------:R-:W-:Y:S05]  /*188c0*/  BSYNC B1 ;  /* 0x0000000000017941 */ /* 0x000fea0003800000 */
.L_x_432:
[----:B0----5:R-:W-:Y:S01]  /*188d0*/  FMUL R5, R3, R16 ;  /* 0x0000001003057220 */ /* 0x021fe20000400000 */
[----:B------:R-:W-:Y:S01]  /*188e0*/  ISETP.GT.AND P3, PT, R0, 0x99, P0 ;  /* 0x000000990000780c */ /* 0x000fe20000764270 */
[----:B------:R-:W-:Y:S02]  /*188f0*/  BSSY B1, `(.L_x_434) ;  /* 0x0000005000017945 */ /* 0x000fe40003800000 */
[----:B------:R-:W-:-:S05]  /*18900*/  FFMA R5, R100, R2, R5 ;  /* 0x0000000264057223 */ /* 0x000fca0000000005 */
[----:B------:R0:W-:Y:S05]  /*18910*/  @P2 STG.E desc[UR44][R8.64+0x260], R5 ;  /* 0x0002600508002986 */ /* 0x0001ea000c10192c */
[----:B------:R-:W-:Y:S05]  /*18920*/  @!P3 BRA `(.L_x_435) ;  /* 0x000000000004b947 */ /* 0x000fea0003800000 */
[----:B------:R0:W5:Y:S02]  /*18930*/  LDG.E.LTC128B R3, desc[UR44][R6.64+0x264] ;  /* 0x0002642c06037981 */ /* 0x000164000c1e1920 */
.L_x_435:
[----:B------:R-:W-:Y:S05]  /*18940*/  BSYNC B1 ;  /* 0x0000000000017941 */ /* 0x000fea0003800000 */
.L_x_434:
[----:B-----5:R-:W-:Y:S01]  /*18950*/  FMUL R4, R3, R16 ;  /* 0x0000001003047220 */ /* 0x020fe20000400000 */
[----:B------:R-:W-:Y:S01]  /*18960*/  ISETP.GT.AND P2, PT, R0, 0x98, P1 ;  /* 0x000000980000780c */ /* 0x000fe20000f44270 */
[----:B------:R-:W-:Y:S02]  /*18970*/  BSSY B1, `(.L_x_436) ;  /* 0x0000005000017945 */ /* 0x000fe40003800000 */
[----:B------:R-:W-:-:S05]  /*18980*/  FFMA R101, R101, R2, R4 ;  /* 0x0000000265657223 */ /* 0x000fca0000000004 */
[----:B------:R0:W-:Y:S05]  /*18990*/  @P3 STG.E desc[UR44][R8.64+0x264], R101 ;  /* 0x0002646508003986 */ /* 0x0001ea000c10192c */
[----:B------:R-:W-:Y:S05]  /*189a0*/  @!P2 BRA `(.L_x_437) ;  /* 0x000000000004a947 */ /* 0x000fea0003800000 */
[----:B------:R0:W5:Y:S02]  /*189b0*/  LDG.E.LTC128B R3, desc[UR44][R12.64+0x260] ;  /* 0x0002602c0c037981 */ /* 0x000164000c1e1920 */
.L_x_437:
[----:B------:R-:W-:Y:S05]  /*189c0*/  BSYNC B1 ;  /* 0x0000000000017941 */ /* 0x000fea0003800000 */
.L_x_436:
        /* <DEDUP_REMOVED lines=9> */
.L_x_439:
[----:B------:R-:W-:Y:S05]  /*18a60*/  BSYNC B1 ;  /* 0x0000000000017941 */ /* 0x000fea0003800000 */
.L_x_438:
        /* <DEDUP_REMOVED lines=9> */
.L_x_441:
[----:B------:R-:W-:Y:S05]  /*18b00*/  BSYNC B1 ;  /* 0x0000000000017941 */ /* 0x000fea0003800000 */
.L_x_440:
[----:B0----5:R-:W-:Y:S01]  /*18b10*/  FMUL R5, R3, R16 ;  /* 0x0000001003057220 */ /* 0x021fe20000400000 */
[----:B------:R-:W-:Y:S01]  /*18b20*/  ISETP.GT.AND P3, PT, R0, 0xa1, P0 ;  /* 0x000000a10000780c */ /* 0x000fe20000764270 */
[----:B------:R-:W-:Y:S02]  /*18b30*/  BSSY B1, `(.L_x_442) ;  /* 0x0000005000017945 */ /* 0x000fe40003800000 */
[----:B------:R-:W-:-:S05]  /*18b40*/  FFMA R5, R104, R2, R5 ;  /* 0x0000000268057223 */ /* 0x000fca0000000005 */
[----:B------:R0:W-:Y:S05]  /*18b50*/  @P2 STG.E desc[UR44][R8.64+0x280], R5 ;  /* 0x0002800508002986 */ /* 0x0001ea000c10192c */
[----:B------:R-:W-:Y:S05]  /*18b60*/  @!P3 BRA `(.L_x_443) ;  /* 0x000000000004b947 */ /* 0x000fea0003800000 */
[----:B------:R0:W5:Y:S02]  /*18b70*/  LDG.E.LTC128B R3, desc[UR44][R6.64+0x284] ;  /* 0x0002842c06037981 */ /* 0x000164000c1e1920 */
.L_x_443:
[----:B------:R-:W-:Y:S05]  /*18b80*/  BSYNC B1 ;  /* 0x0000000000017941 */ /* 0x000fea0003800000 */
.L_x_442:
[----:B-----5:R-:W-:Y:S01]  /*18b90*/  FMUL R4, R3, R16 ;  /* 0x0000001003047220 */ /* 0x020fe20000400000 */
[----:B------:R-:W-:Y:S01]  /*18ba0*/  ISETP.GT.AND P2, PT, R0, 0xa0, P1 ;  /* 0x000000a00000780c */ /* 0x000fe20000f44270 */
[----:B------:R-:W-:Y:S02]  /*18bb0*/  BSSY B1, `(.L_x_444) ;  /* 0x0000005000017945 */ /* 0x000fe40003800000 */
[----:B------:R-:W-:-:S05]  /*18bc0*/  FFMA R105, R105, R2, R4 ;  /* 0x0000000269697223 */ /* 0x000fca0000000004 */
[----:B------:R0:W-:Y:S05]  /*18bd0*/  @P3 STG.E desc[UR44][R8.64+0x284], R105 ;  /* 0x0002846908003986 */ /* 0x0001ea000c10192c */
[----:B------:R-:W-:Y:S05]  /*18be0*/  @!P2 BRA `(.L_x_445) ;  /* 0x000000000004a947 */ /* 0x000fea0003800000 */
[----:B------:R0:W5:Y:S02]  /*18bf0*/  LDG.E.LTC128B R3, desc[UR44][R12.64+0x280] ;  /* 0x0002802c0c037981 */ /* 0x000164000c1e1920 */
.L_x_445:
[----:B------:R-:W-:Y:S05]  /*18c00*/  BSYNC B1 ;  /* 0x0000000000017941 */ /* 0x000fea0003800000 */
.L_x_444:
        /* <DEDUP_REMOVED lines=9> */
.L_x_447:
[----:B------:R-:W-:Y:S05]  /*18ca0*/  BSYNC B1 ;  /* 0x0000000000017941 */ /* 0x000fea0003800000 */
.L_x_446:
        /* <DEDUP_REMOVED lines=9> */
.L_x_449:
[----:B------:R-:W-:Y:S05]  /*18d40*/  BSYNC B1 ;  /* 0x0000000000017941 */ /* 0x000fea0003800000 */
.L_x_448:
[----:B0----5:R-:W-:Y:S01]  /*18d50*/  FMUL R5, R3, R16 ;  /* 0x0000001003057220 */ /* 0x021fe20000400000 */
[----:B------:R-:W-:Y:S01]  /*18d60*/  ISETP.GT.AND P3, PT, R0, 0xa9, P0 ;  /* 0x000000a90000780c */ /* 0x000fe20000764270 */
[----:B------:R-:W-:Y:S02]  /*18d70*/  BSSY B1, `(.L_x_450) ;  /* 0x0000005000017945 */ /* 0x000fe40003800000 */
[----:B------:R-:W-:-:S05]  /*18d80*/  FFMA R5, R108, R2, R5 ;  /* 0x000000026c057223 */ /* 0x000fca0000000005 */
[----:B------:R0:W-:Y:S05]  /*18d90*/  @P2 STG.E desc[UR44][R8.64+0x2a0], R5 ;  /* 0x0002a00508002986 */ /* 0x0001ea000c10192c */
[----:B------:R-:W-:Y:S05]  /*18da0*/  @!P3 BRA `(.L_x_451) ;  /* 0x000000000004b947 */ /* 0x000fea0003800000 */
[----:B------:R0:W5:Y:S02]  /*18db0*/  LDG.E.LTC128B R3, desc[UR44][R6.64+0x2a4] ;  /* 0x0002a42c06037981 */ /* 0x000164000c1e1920 */
.L_x_451:
[----:B------:R-:W-:Y:S05]  /*18dc0*/  BSYNC B1 ;  /* 0x0000000000017941 */ /* 0x000fea0003800000 */
.L_x_450:
[----:B-----5:R-:W-:Y:S01]  /*18dd0*/  FMUL R4, R3, R16 ;  /* 0x0000001003047220 */ /* 0x020fe20000400000 */
[----:B------:R-:W-:Y:S01]  /*18de0*/  ISETP.GT.AND P2, PT, R0, 0xa8, P1 ;  /* 0x000000a80000780c */ /* 0x000fe20000f44270 */
[----:B------:R-:W-:Y:S02]  /*18df0*/  BSSY B1, `(.L_x_452) ;  /* 0x0000005000017945 */ /* 0x000fe40003800000 */
[----:B------:R-:W-:-:S05]  /*18e00*/  FFMA R109, R109, R2, R4 ;  /* 0x000000026d6d7223 */ /* 0x000fca0000000004 */
[----:B------:R0:W-:Y:S05]  /*18e10*/  @P3 STG.E desc[UR44][R8.64+0x2a4], R109 ;  /* 0x0002a46d08003986 */ /* 0x0001ea000c10192c */
[----:B------:R-:W-:Y:S05]  /*18e20*/  @!P2 BRA `(.L_x_453) ;  /* 0x000000000004a947 */ /* 0x000fea0003800000 */
[----:B------:R0:W5:Y:S02]  /*18e30*/  LDG.E.LTC128B R3, desc[UR44][R12.64+0x2a0] ;  /* 0x0002a02c0c037981 */ /* 0x000164000c1e1920 */
.L_x_453:
[----:B------:R-:W-:Y:S05]  /*18e40*/  BSYNC B1 ;  /* 0x0000000000017941 */ /* 0x000fea0003800000 */
.L_x_452:
        /* <DEDUP_REMOVED lines=9> */
.L_x_455:
[----:B------:R-:W-:Y:S05]  /*18ee0*/  BSYNC B1 ;  /* 0x0000000000017941 */ /* 0x000fea0003800000 */
.L_x_454:
        /* <DEDUP_REMOVED lines=9> */
.L_x_457:
[----:B------:R-:W-:Y:S05]  /*18f80*/  BSYNC B1 ;  /* 0x0000000000017941 */ /* 0x000fea0003800000 */
.L_x_456:
[----:B0----5:R-:W-:Y:S01]  /*18f90*/  FMUL R5, R3, R16 ;  /* 0x0000001003057220 */ /* 0x021fe20000400000 */
[----:B------:R-:W-:Y:S01]  /*18fa0*/  ISETP.GT.AND P3, PT, R0, 0xb1, P0 ;  /* 0x000000b10000780c */ /* 0x000fe20000764270 */
[----:B------:R-:W-:Y:S02]  /*18fb0*/  BSSY B1, `(.L_x_458) ;  /* 0x0000005000017945 */ /* 0x000fe40003800000 */
[----:B------:R-:W-:-:S05]  /*18fc0*/  FFMA R5, R112, R2, R5 ;  /* 0x0000000270057223 */ /* 0x000fca0000000005 */
[----:B------:R0:W-:Y:S05]  /*18fd0*/  @P2 STG.E desc[UR44][R8.64+0x2c0], R5 ;  /* 0x0002c00508002986 */ /* 0x0001ea000c10192c */
[----:B------:R-:W-:Y:S05]  /*18fe0*/  @!P3 BRA `(.L_x_459) ;  /* 0x000000000004b947 */ /* 0x000fea0003800000 */
[----:B------:R0:W5:Y:S02]  /*18ff0*/  LDG.E.LTC128B R3, desc[UR44][R6.64+0x2c4] ;  /* 0x0002c42c06037981 */ /* 0x000164000c1e1920 */
.L_x_459:
[----:B------:R-:W-:Y:S05]  /*19000*/  BSYNC B1 ;  /* 0x0000000000017941 */ /* 0x000fea0003800000 */
.L_x_458:
[----:B-----5:R-:W-:Y:S01]  /*19010*/  FMUL R4, R3, R16 ;  /* 0x0000001003047220 */ /* 0x020fe20000400000 */
[----:B------:R-:W-:Y:S01]  /*19020*/  ISETP.GT.AND P2, PT, R0, 0xb0, P1 ;  /* 0x000000b00000780c */ /* 0x000fe20000f44270 */
[----:B------:R-:W-:Y:S02]  /*19030*/  BSSY B1, `(.L_x_460) ;  /* 0x0000005000017945 */ /* 0x000fe40003800000 */
[----:B------:R-:W-:-:S05]  /*19040*/  FFMA R113, R113, R2, R4 ;  /* 0x0000000271717223 */ /* 0x000fca0000000004 */
[----:B------:R0:W-:Y:S05]  /*19050*/  @P3 STG.E desc[UR44][R8.64+0x2c4], R113 ;  /* 0x0002c47108003986 */ /* 0x0001ea000c10192c */
[----:B------:R-:W-:Y:S05]  /*19060*/  @!P2 BRA `(.L_x_461) ;  /* 0x000000000004a947 */ /* 0x000fea0003800000 */
[----:B------:R0:W5:Y:S02]  /*19070*/  LDG.E.LTC128B R3, desc[UR44][R12.64+0x2c0] ;  /* 0x0002c02c0c037981 */ /* 0x000164000c1e1920 */
.L_x_461:
[----:B------:R-:W-:Y:S05]  /*19080*/  BSYNC B1 ;  /* 0x0000000000017941 */ /* 0x000fea0003800000 */
.L_x_460:
        /* <DEDUP_REMOVED lines=9> */
.L_x_463:
[----:B------:R-:W-:Y:S05]  /*19120*/  BSYNC B1 ;  /* 0x0000000000017941 */ /* 0x000fea0003800000 */
.L_x_462:
        /* <DEDUP_REMOVED lines=9> */
.L_x_465:
[----:B------:R-:W-:Y:S05]  /*191c0*/  BSYNC B1 ;  /* 0x0000000000017941 */ /* 0x000fea0003800000 */
.L_x_464:
[----:B0----5:R-:W-:Y:S01]  /*191d0*/  FMUL R5, R3, R16 ;  /* 0x0000001003057220 */ /* 0x021fe20000400000 */
[----:B------:R-:W-:Y:S01]  /*191e0*/  ISETP.GT.AND P3, PT, R0, 0xb9, P0 ;  /* 0x000000b90000780c */ /* 0x000fe20000764270 */
[----:B------:R-:W-:Y:S02]  /*191f0*/  BSSY B1, `(.L_x_466) ;  /* 0x0000005000017945 */ /* 0x000fe40003800000 */
[----:B------:R-:W-:-:S05]  /*19200*/  FFMA R5, R116, R2, R5 ;  /* 0x0000000274057223 */ /* 0x000fca0000000005 */
[----:B------:R0:W-:Y:S05]  /*19210*/  @P2 STG.E desc[UR44][R8.64+0x2e0], R5 ;  /* 0x0002e00508002986 */ /* 0x0001ea000c10192c */
[----:B------:R-:W-:Y:S05]  /*19220*/  @!P3 BRA `(.L_x_467) ;  /* 0x000000000004b947 */ /* 0x000fea0003800000 */
[----:B------:R0:W5:Y:S02]  /*19230*/  LDG.E.LTC128B R3, desc[UR44][R6.64+0x2e4] ;  /* 0x0002e42c06037981 */ /* 0x000164000c1e1920 */
.L_x_467:
[----:B------:R-:W-:Y:S05]  /*19240*/  BSYNC B1 ;  /* 0x0000000000017941 */ /* 0x000fea0003800000 */
.L_x_466:
[----:B-----5:R-:W-:Y:S01]  /*19250*/  FMUL R4, R3, R16 ;  /* 0x0000001003047220 */ /* 0x020fe20000400000 */
[----:B------:R-:W-:Y:S01]  /*19260*/  ISETP.GT.AND P2, PT, R0, 0xb8, P1 ;  /* 0x000000b80000780c */ /* 0x000fe20000f44270 */
[----:B------:R-:W-:Y:S02]  /*19270*/  BSSY B1, `(.L_x_468) ;  /* 0x0000005000017945 */ /* 0x000fe40003800000 */
[----:B------:R-:W-:-:S05]  /*19280*/  FFMA R117, R117, R2, R4 ;  /* 0x0000000275757223 */ /* 0x000fca0000000004 */
[----:B------:R0:W-:Y:S05]  /*19290*/  @P3 STG.E desc[UR44][R8.64+0x2e4], R117 ;  /* 0x0002e47508003986 */ /* 0x0001ea000c10192c */
[----:B------:R-:W-:Y:S05]  /*192a0*/  @!P2 BRA `(.L_x_469) ;  /* 0x000000000004a947 */ /* 0x000fea0003800000 */
[----:B------:R0:W5:Y:S02]  /*192b0*/  LDG.E.LTC128B R3, desc[UR44][R12.64+0x2e0] ;  /* 0x0002e02c0c037981 */ /* 0x000164000c1e1920 */
.L_x_469:
[----:B------:R-:W-:Y:S05]  /*192c0*/  BSYNC B1 ;  /* 0x0000000000017941 */ /* 0x000fea0003800000 */
.L_x_468:
        /* <DEDUP_REMOVED lines=9> */
.L_x_471:
[----:B------:R-:W-:Y:S05]  /*19360*/  BSYNC B1 ;  /* 0x0000000000017941 */ /* 0x000fea0003800000 */
.L_x_470:
        /* <DEDUP_REMOVED lines=9> */
.L_x_473:
[----:B------:R-:W-:Y:S05]  /*19400*/  BSYNC B1 ;  /* 0x0000000000017941 */ /* 0x000fea0003800000 */
.L_x_472:
[----:B0----5:R-:W-:Y:S01]  /*19410*/  FMUL R5, R3, R16 ;  /* 0x0000001003057220 */ /* 0x021fe20000400000 */
[----:B------:R-:W-:Y:S01]  /*19420*/  ISETP.GT.AND P3, PT, R0, 0xc1, P0 ;  /* 0x000000c10000780c */ /* 0x000fe20000764270 */
[----:B------:R-:W-:Y:S02]  /*19430*/  BSSY B1, `(.L_x_474) ;  /* 0x0000005000017945 */ /* 0x000fe40003800000 */
[----:B------:R-:W-:-:S05]  /*19440*/  FFMA R5, R120, R2, R5 ;  /* 0x0000000278057223 */ /* 0x000fca0000000005 */
[----:B------:R0:W-:Y:S05]  /*19450*/  @P2 STG.E desc[UR44][R8.64+0x300], R5 ;  /* 0x0003000508002986 */ /* 0x0001ea000c10192c */
[----:B------:R-:W-:Y:S05]  /*19460*/  @!P3 BRA `(.L_x_475) ;  /* 0x000000000004b947 */ /* 0x000fea0003800000 */
[----:B------:R0:W5:Y:S02]  /*19470*/  LDG.E.LTC128B R3, desc[UR44][R6.64+0x304] ;  /* 0x0003042c06037981 */ /* 0x000164000c1e1920 */
.L_x_475:
[----:B------:R-:W-:Y:S05]  /*19480*/  BSYNC B1 ;  /* 0x0000000000017941 */ /* 0x000fea0003800000 */
.L_x_474:
[----:B-----5:R-:W-:Y:S01]  /*19490*/  FMUL R4, R3, R16 ;  /* 0x0000001003047220 */ /* 0x020fe20000400000 */
[----:B------:R-:W-:Y:S01]  /*194a0*/  ISETP.GT.AND P2, PT, R0, 0xc0, P1 ;  /* 0x000000c00000780c */ /* 0x000fe20000f44270 */
[----:B------:R-:W-:Y:S02]  /*194b0*/  BSSY B1, `(.L_x_476) ;  /* 0x0000005000017945 */ /* 0x000fe40003800000 */
[----:B------:R-:W-:-:S05]  /*194c0*/  FFMA R121, R121, R2, R4 ;  /* 0x0000000279797223 */ /* 0x000fca0000000004 */
[----:B------:R0:W-:Y:S05]  /*194d0*/  @P3 STG.E desc[UR44][R8.64+0x304], R121 ;  /* 0x0003047908003986 */ /* 0x0001ea000c10192c */
[----:B------:R-:W-:Y:S05]  /*194e0*/  @!P2 BRA `(.L_x_477) ;  /* 0x000000000004a947 */ /* 0x000fea0003800000 */
[----:B------:R0:W5:Y:S02]  /*194f0*/  LDG.E.LTC128B R3, desc[UR44][R12.64+0x300] ;  /* 0x0003002c0c037981 */ /* 0x000164000c1e1920 */
.L_x_477:
[----:B------:R-:W-:Y:S05]  /*19500*/  BSYNC B1 ;  /* 0x0000000000017941 */ /* 0x000fea0003800000 */
.L_x_476:
        /* <DEDUP_REMOVED lines=9> */
.L_x_479:
[----:B------:R-:W-:Y:S05]  /*195a0*/  BSYNC B1 ;  /* 0x0000000000017941 */ /* 0x000fea0003800000 */
.L_x_478:
        /* <DEDUP_REMOVED lines=9> */
.L_x_481:
[----:B------:R-:W-:Y:S05]  /*19640*/  BSYNC B1 ;  /* 0x0000000000017941 */ /* 0x000fea0003800000 */
.L_x_480:
[----:B0----5:R-:W-:Y:S01]  /*19650*/  FMUL R5, R3, R16 ;  /* 0x0000001003057220 */ /* 0x021fe20000400000 */
[----:B------:R-:W-:Y:S01]  /*19660*/  ISETP.GT.AND P3, PT, R0, 0xc9, P0 ;  /* 0x000000c90000780c */ /* 0x000fe20000764270 */
[----:B------:R-:W-:Y:S02]  /*19670*/  BSSY B1, `(.L_x_482) ;  /* 0x0000005000017945 */ /* 0x000fe40003800000 */
[----:B------:R-:W-:-:S05]  /*19680*/  FFMA R5, R124, R2, R5 ;  /* 0x000000027c057223 */ /* 0x000fca0000000005 */
[----:B------:R0:W-:Y:S05]  /*19690*/  @P2 STG.E desc[UR44][R8.64+0x320], R5 ;  /* 0x0003200508002986 */ /* 0x0001ea000c10192c */
[----:B------:R-:W-:Y:S05]  /*196a0*/  @!P3 BRA `(.L_x_483) ;  /* 0x000000000004b947 */ /* 0x000fea0003800000 */
[----:B------:R0:W5:Y:S02]  /*196b0*/  LDG.E.LTC128B R3, desc[UR44][R6.64+0x324] ;  /* 0x0003242c06037981 */ /* 0x000164000c1e1920 */
.L_x_483:
[----:B------:R-:W-:Y:S05]  /*196c0*/  BSYNC B1 ;  /* 0x0000000000017941 */ /* 0x000fea0003800000 */
.L_x_482:
[----:B-----5:R-:W-:Y:S01]  /*196d0*/  FMUL R4, R3, R16 ;  /* 0x0000001003047220 */ /* 0x020fe20000400000 */
[----:B------:R-:W-:Y:S01]  /*196e0*/  ISETP.GT.AND P2, PT, R0, 0xc8, P1 ;  /* 0x000000c80000780c */ /* 0x000fe20000f44270 */
[----:B------:R-:W-:Y:S02]  /*196f0*/  BSSY B1, `(.L_x_484) ;  /* 0x0000005000017945 */ /* 0x000fe40003800000 */
[----:B------:R-:W-:-:S05]  /*19700*/  FFMA R125, R125, R2, R4 ;  /* 0x000000027d7d7223 */ /* 0x000fca0000000004 */
[----:B------:R0:W-:Y:S05]  /*19710*/  @P3 STG.E desc[UR44][R8.64+0x324], R125 ;  /* 0x0003247d08003986 */ /* 0x0001ea000c10192c */
[----:B------:R-:W-:Y:S05]  /*19720*/  @!P2 BRA `(.L_x_485) ;  /* 0x000000000004a947 */ /* 0x000fea0003800000 */
[----:B------:R0:W5:Y:S02]  /*19730*/  LDG.E.LTC128B R3, desc[UR44][R12.64+0x320] ;  /* 0x0003202c0c037981 */ /* 0x000164000c1e1920 */
.L_x_485:
[----:B------:R-:W-:Y:S05]  /*19740*/  BSYNC B1 ;  /* 0x0000000000017941 */ /* 0x000fea0003800000 */
.L_x_484:
        /* <DEDUP_REMOVED lines=9> */
.L_x_487:
[----:B------:R-:W-:Y:S05]  /*197e0*/  BSYNC B1 ;  /* 0x0000000000017941 */ /* 0x000fea0003800000 */
.L_x_486:
        /* <DEDUP_REMOVED lines=9> */
.L_x_489:
[----:B------:R-:W-:Y:S05]  /*19880*/  BSYNC B1 ;  /* 0x0000000000017941 */ /* 0x000fea0003800000 */
.L_x_488:
[----:B0----5:R-:W-:Y:S01]  /*19890*/  FMUL R5, R3, R16 ;  /* 0x0000001003057220 */ /* 0x021fe20000400000 */
[----:B------:R-:W-:Y:S01]  /*198a0*/  ISETP.GT.AND P3, PT, R0, 0xd1, P0 ;  /* 0x000000d10000780c */ /* 0x000fe20000764270 */
[----:B------:R-:W-:Y:S02]  /*198b0*/  BSSY B1, `(.L_x_490) ;  /* 0x0000005000017945 */ /* 0x000fe40003800000 */
[----:B------:R-:W-:-:S05]  /*198c0*/  FFMA R5, R128, R2, R5 ;  /* 0x0000000280057223 */ /* 0x000fca0000000005 */
[----:B------:R0:W-:Y:S05]  /*198d0*/  @P2 STG.E desc[UR44][R8.64+0x340], R5 ;  /* 0x0003400508002986 */ /* 0x0001ea000c10192c */
[----:B------:R-:W-:Y:S05]  /*198e0*/  @!P3 BRA `(.L_x_491) ;  /* 0x000000000004b947 */ /* 0x000fea0003800000 */
[----:B------:R0:W5:Y:S02]  /*198f0*/  LDG.E.LTC128B R3, desc[UR44][R6.64+0x344] ;  /* 0x0003442c06037981 */ /* 0x000164000c1e1920 */
.L_x_491:
[----:B------:R-:W-:Y:S05]  /*19900*/  BSYNC B1 ;  /* 0x0000000000017941 */ /* 0x000fea0003800000 */
.L_x_490:
[----:B-----5:R-:W-:Y:S01]  /*19910*/  FMUL R4, R3, R16 ;  /* 0x0000001003047220 */ /* 0x020fe20000400000 */
[----:B------:R-:W-:Y:S01]  /*19920*/  ISETP.GT.AND P2, PT, R0, 0xd0, P1 ;  /* 0x000000d00000780c */ /* 0x000fe20000f44270 */
[----:B------:R-:W-:Y:S02]  /*19930*/  BSSY B1, `(.L_x_492) ;  /* 0x0000005000017945 */ /* 0x000fe40003800000 */
[----:B------:R-:W-:-:S05]  /*19940*/  FFMA R129, R129, R2, R4 ;  /* 0x0000000281817223 */ /* 0x000fca0000000004 */
[----:B------:R0:W-:Y:S05]  /*19950*/  @P3 STG.E desc[UR44][R8.64+0x344], R129 ;  /* 0x0003448108003986 */ /* 0x0001ea000c10192c */
[----:B------:R-:W-:Y:S05]  /*19960*/  @!P2 BRA `(.L_x_493) ;  /* 0x000000000004a947 */ /* 0x000fea0003800000 */
[----:B------:R0:W5:Y:S02]  /*19970*/  LDG.E.LTC128B R3, desc[UR44][R12.64+0x340] ;  /* 0x0003402c0c037981 */ /* 0x000164000c1e1920 */
.L_x_493:
[----:B------:R-:W-:Y:S05]  /*19980*/  BSYNC B1 ;  /* 0x0000000000017941 */ /* 0x000fea0003800000 */
.L_x_492:
        /* <DEDUP_REMOVED lines=9> */
.L_x_495:
[----:B------:R-:W-:Y:S05]  /*19a20*/  BSYNC B1 ;  /* 0x0000000000017941 */ /* 0x000fea0003800000 */
.L_x_494:
        /* <DEDUP_REMOVED lines=9> */
.L_x_497:
[----:B------:R-:W-:Y:S05]  /*19ac0*/  BSYNC B1 ;  /* 0x0000000000017941 */ /* 0x000fea0003800000 */
.L_x_496:
[----:B0----5:R-:W-:Y:S01]  /*19ad0*/  FMUL R5, R3, R16 ;  /* 0x0000001003057220 */ /* 0x021fe20000400000 */
[----:B------:R-:W-:Y:S01]  /*19ae0*/  ISETP.GT.AND P3, PT, R0, 0xd9, P0 ;  /* 0x000000d90000780c */ /* 0x000fe20000764270 */
[----:B------:R-:W-:Y:S02]  /*19af0*/  BSSY B1, `(.L_x_498) ;  /* 0x0000005000017945 */ /* 0x000fe40003800000 */
[----:B------:R-:W-:-:S05]  /*19b00*/  FFMA R5, R132, R2, R5 ;  /* 0x0000000284057223 */ /* 0x000fca0000000005 */
[----:B------:R0:W-:Y:S05]  /*19b10*/  @P2 STG.E desc[UR44][R8.64+0x360], R5 ;  /* 0x0003600508002986 */ /* 0x0001ea000c10192c */
[----:B------:R-:W-:Y:S05]  /*19b20*/  @!P3 BRA `(.L_x_499) ;  /* 0x000000000004b947 */ /* 0x000fea0003800000 */
[----:B------:R0:W5:Y:S02]  /*19b30*/  LDG.E.LTC128B R3, desc[UR44][R6.64+0x364] ;  /* 0x0003642c06037981 */ /* 0x000164000c1e1920 */
.L_x_499:
[----:B------:R-:W-:Y:S05]  /*19b40*/  BSYNC B1 ;  /* 0x0000000000017941 */ /* 0x000fea0003800000 */
.L_x_498:
[----:B-----5:R-:W-:Y:S01]  /*19b50*/  FMUL R4, R3, R16 ;  /* 0x0000001003047220 */ /* 0x020fe20000400000 */
[----:B------:R-:W-:Y:S01]  /*19b60*/  ISETP.GT.AND P2, PT, R0, 0xd8, P1 ;  /* 0x000000d80000780c */ /* 0x000fe20000f44270 */
[----:B------:R-:W-:Y:S02]  /*19b70*/  BSSY B1, `(.L_x_500) ;  /* 0x0000005000017945 */ /* 0x000fe40003800000 */
[----:B------:R-:W-:-:S05]  /*19b80*/  FFMA R133, R133, R2, R4 ;  /* 0x0000000285857223 */ /* 0x000fca0000000004 */
[----:B------:R0:W-:Y:S05]  /*19b90*/  @P3 STG.E desc[UR44][R8.64+0x364], R133 ;  /* 0x0003648508003986 */ /* 0x0001ea000c10192c */
[----:B------:R-:W-:Y:S05]  /*19ba0*/  @!P2 BRA `(.L_x_501) ;  /* 0x000000000004a947 */ /* 0x000fea0003800000 */
[----:B------:R0:W5:Y:S02]  /*19bb0*/  LDG.E.LTC128B R3, desc[UR44][R12.64+0x360] ;  /* 0x0003602c0c037981 */ /* 0x000164000c1e1920 */
.L_x_501:
[----:B------:R-:W-:Y:S05]  /*19bc0*/  BSYNC B1 ;  /* 0x0000000000017941 */ /* 0x000fea0003800000 */
.L_x_500:
        /* <DEDUP_REMOVED lines=9> */
.L_x_503:
[----:B------:R-:W-:Y:S05]  /*19c60*/  BSYNC B1 ;  /* 0x0000000000017941 */ /* 0x000fea0003800000 */
.L_x_502:
        /* <DEDUP_REMOVED lines=9> */
.L_x_505:
[----:B------:R-:W-:Y:S05]  /*19d00*/  BSYNC B1 ;  /* 0x0000000000017941 */ /* 0x000fea0003800000 */
.L_x_504:
[----:B0----5:R-:W-:Y:S01]  /*19d10*/  FMUL R5, R3, R16 ;  /* 0x0000001003057220 */ /* 0x021fe20000400000 */
[----:B------:R-:W-:Y:S01]  /*19d20*/  ISETP.GT.AND P3, PT, R0, 0xe1, P0 ;  /* 0x000000e10000780c */ /* 0x000fe20000764270 */
[----:B------:R-:W-:Y:S02]  /*19d30*/  BSSY B1, `(.L_x_506) ;  /* 0x0000005000017945 */ /* 0x000fe40003800000 */
[----:B------:R-:W-:-:S05]  /*19d40*/  FFMA R5, R136, R2, R5 ;  /* 0x0000000288057223 */ /* 0x000fca0000000005 */
[----:B------:R0:W-:Y:S05]  /*19d50*/  @P2 STG.E desc[UR44][R8.64+0x380], R5 ;  /* 0x0003800508002986 */ /* 0x0001ea000c10192c */
[----:B------:R-:W-:Y:S05]  /*19d60*/  @!P3 BRA `(.L_x_507) ;  /* 0x000000000004b947 */ /* 0x000fea0003800000 */
[----:B------:R0:W5:Y:S02]  /*19d70*/  LDG.E.LTC128B R3, desc[UR44][R6.64+0x384] ;  /* 0x0003842c06037981 */ /* 0x000164000c1e1920 */
.L_x_507:
[----:B------:R-:W-:Y:S05]  /*19d80*/  BSYNC B1 ;  /* 0x0000000000017941 */ /* 0x000fea0003800000 */
.L_x_506:
[----:B-----5:R-:W-:Y:S01]  /*19d90*/  FMUL R4, R3, R16 ;  /* 0x0000001003047220 */ /* 0x020fe20000400000 */
[----:B------:R-:W-:Y:S01]  /*19da0*/  ISETP.GT.AND P2, PT, R0, 0xe0, P1 ;  /* 0x000000e00000780c */ /* 0x000fe20000f44270 */
[----:B------:R-:W-:Y:S02]  /*19db0*/  BSSY B1, `(.L_x_508) ;  /* 0x0000005000017945 */ /* 0x000fe40003800000 */
[----:B------:R-:W-:-:S05]  /*19dc0*/  FFMA R137, R137, R2, R4 ;  /* 0x0000000289897223 */ /* 0x000fca0000000004 */
[----:B------:R0:W-:Y:S05]  /*19dd0*/  @P3 STG.E desc[UR44][R8.64+0x384], R137 ;  /* 0x0003848908003986 */ /* 0x0001ea000c10192c */
[----:B------:R-:W-:Y:S05]  /*19de0*/  @!P2 BRA `(.L_x_509) ;  /* 0x000000000004a947 */ /* 0x000fea0003800000 */
[----:B------:R0:W5:Y:S02]  /*19df0*/  LDG.E.LTC128B R3, desc[UR44][R12.64+0x380] ;  /* 0x0003802c0c037981 */ /* 0x000164000c1e1920 */
.L_x_509:
[----:B------:R-:W-:Y:S05]  /*19e00*/  BSYNC B1 ;  /* 0x0000000000017941 */ /* 0x000fea0003800000 */
.L_x_508:
        /* <DEDUP_REMOVED lines=9> */
.L_x_511:
[----:B------:R-:W-:Y:S05]  /*19ea0*/  BSYNC B1 ;  /* 0x0000000000017941 */ /* 0x000fea0003800000 */
.L_x_510:
        /* <DEDUP_REMOVED lines=9> */
.L_x_513:
[----:B------:R-:W-:Y:S05]  /*19f40*/  BSYNC B1 ;  /* 0x0000000000017941 */ /* 0x000fea0003800000 */
.L_x_512:
[----:B0----5:R-:W-:Y:S01]  /*19f50*/  FMUL R5, R3, R16 ;  /* 0x0000001003057220 */ /* 0x021fe20000400000 */
[----:B------:R-:W-:Y:S01]  /*19f60*/  ISETP.GT.AND P3, PT, R0, 0xe9, P0 ;  /* 0x000000e90000780c */ /* 0x000fe20000764270 */
[----:B------:R-:W-:Y:S02]  /*19f70*/  BSSY B1, `(.L_x_514) ;  /* 0x0000005000017945 */ /* 0x000fe40003800000 */
[----:B------:R-:W-:-:S05]  /*19f80*/  FFMA R5, R140, R2, R5 ;  /* 0x000000028c057223 */ /* 0x000fca0000000005 */
[----:B------:R0:W-:Y:S05]  /*19f90*/  @P2 STG.E desc[UR44][R8.64+0x3a0], R5 ;  /* 0x0003a00508002986 */ /* 0x0001ea000c10192c */
[----:B------:R-:W-:Y:S05]  /*19fa0*/  @!P3 BRA `(.L_x_515) ;  /* 0x000000000004b947 */ /* 0x000fea0003800000 */
[----:B------:R0:W5:Y:S02]  /*19fb0*/  LDG.E.LTC128B R3, desc[UR44][R6.64+0x3a4] ;  /* 0x0003a42c06037981 */ /* 0x000164000c1e1920 */
.L_x_515:
[----:B------:R-:W-:Y:S05]  /*19fc0*/  BSYNC B1 ;  /* 0x0000000000017941 */ /* 0x000fea0003800000 */
.L_x_514:
[----:B-----5:R-:W-:Y:S01]  /*19fd0*/  FMUL R4, R3, R16 ;  /* 0x0000001003047220 */ /* 0x020fe20000400000 */
[----:B------:R-:W-:Y:S01]  /*19fe0*/  ISETP.GT.AND P2, PT, R0, 0xe8, P1 ;  /* 0x000000e80000780c */ /* 0x000fe20000f44270 */
[----:B------:R-:W-:Y:S02]  /*19ff0*/  BSSY B1, `(.L_x_516) ;  /* 0x0000005000017945 */ /* 0x000fe40003800000 */
[----:B------:R-:W-:-:S05]  /*1a000*/  FFMA R141, R141, R2, R4 ;  /* 0x000000028d8d7223 */ /* 0x000fca0000000004 */
[----:B------:R0:W-:Y:S05]  /*1a010*/  @P3 STG.E desc[UR44][R8.64+0x3a4], R141 ;  /* 0x0003a48d08003986 */ /* 0x0001ea000c10192c */
[----:B------:R-:W-:Y:S05]  /*1a020*/  @!P2 BRA `(.L_x_517) ;  /* 0x000000000004a947 */ /* 0x000fea0003800000 */
[----:B------:R0:W5:Y:S02]  /*1a030*/  LDG.E.LTC128B R3, desc[UR44][R12.64+0x3a0] ;  /* 0x0003a02c0c037981 */ /* 0x000164000c1e1920 */
.L_x_517:
[----:B------:R-:W-:Y:S05]  /*1a040*/  BSYNC B1 ;  /* 0x0000000000017941 */ /* 0x000fea0003800000 */
.L_x_516:
        /* <DEDUP_REMOVED lines=9> */
.L_x_519:
[----:B------:R-:W-:Y:S05]  /*1a0e0*/  BSYNC B1 ;  /* 0x0000000000017941 */ /* 0x000fea0003800000 */
.L_x_518:
        /* <DEDUP_REMOVED lines=9> */
.L_x_521:
[----:B------:R-:W-:Y:S05]  /*1a180*/  BSYNC B1 ;  /* 0x0000000000017941 */ /* 0x000fea0003800000 */
.L_x_520:
[----:B0----5:R-:W-:Y:S01]  /*1a190*/  FMUL R5, R3, R16 ;  /* 0x0000001003057220 */ /* 0x021fe20000400000 */
[----:B------:R-:W-:Y:S01]  /*1a1a0*/  ISETP.GT.AND P3, PT, R0, 0xf1, P0 ;  /* 0x000000f10000780c */ /* 0x000fe20000764270 */
[----:B------:R-:W-:Y:S02]  /*1a1b0*/  BSSY B1, `(.L_x_522) ;  /* 0x0000005000017945 */ /* 0x000fe40003800000 */
[----:B------:R-:W-:-:S05]  /*1a1c0*/  FFMA R5, R144, R2, R5 ;  /* 0x0000000290057223 */ /* 0x000fca0000000005 */
[----:B------:R0:W-:Y:S05]  /*1a1d0*/  @P2 STG.E desc[UR44][R8.64+0x3c0], R5 ;  /* 0x0003c00508002986 */ /* 0x0001ea000c10192c */
[----:B------:R-:W-:Y:S05]  /*1a1e0*/  @!P3 BRA `(.L_x_523) ;  /* 0x000000000004b947 */ /* 0x000fea0003800000 */
[----:B------:R0:W5:Y:S02]  /*1a1f0*/  LDG.E.LTC128B R3, desc[UR44][R6.64+0x3c4] ;  /* 0x0003c42c06037981 */ /* 0x000164000c1e1920 */
.L_x_523:
[----:B------:R-:W-:Y:S05]  /*1a200*/  BSYNC B1 ;  /* 0x0000000000017941 */ /* 0x000fea0003800000 */
.L_x_522:
[----:B-----5:R-:W-:Y:S01]  /*1a210*/  FMUL R4, R3, R16 ;  /* 0x0000001003047220 */ /* 0x020fe20000400000 */
[----:B------:R-:W-:Y:S01]  /*1a220*/  ISETP.GT.AND P2, PT, R0, 0xf0, P1 ;  /* 0x000000f00000780c */ /* 0x000fe20000f44270 */
[----:B------:R-:W-:Y:S02]  /*1a230*/  BSSY B1, `(.L_x_524) ;  /* 0x0000005000017945 */ /* 0x000fe40003800000 */
[----:B------:R-:W-:-:S05]  /*1a240*/  FFMA R145, R145, R2, R4 ;  /* 0x0000000291917223 */ /* 0x000fca0000000004 */
[----:B------:R0:W-:Y:S05]  /*1a250*/  @P3 STG.E desc[UR44][R8.64+0x3c4], R145 ;  /* 0x0003c49108003986 */ /* 0x0001ea000c10192c */
[----:B------:R-:W-:Y:S05]  /*1a260*/  @!P2 BRA `(.L_x_525) ;  /* 0x000000000004a947 */ /* 0x000fea0003800000 */
[----:B------:R0:W5:Y:S02]  /*1a270*/  LDG.E.LTC128B R3, desc[UR44][R12.64+0x3c0] ;  /* 0x0003c02c0c037981 */ /* 0x000164000c1e1920 */
.L_x_525:
[----:B------:R-:W-:Y:S05]  /*1a280*/  BSYNC B1 ;  /* 0x0000000000017941 */ /* 0x000fea0003800000 */
.L_x_524:
        /* <DEDUP_REMOVED lines=9> */
.L_x_527:
[----:B------:R-:W-:Y:S05]  /*1a320*/  BSYNC B1 ;  /* 0x0000000000017941 */ /* 0x000fea0003800000 */
.L_x_526:
        /* <DEDUP_REMOVED lines=9> */
.L_x_529:
[----:B------:R-:W-:Y:S05]  /*1a3c0*/  BSYNC B1 ;  /* 0x0000000000017941 */ /* 0x000fea0003800000 */
.L_x_528:
[----:B0----5:R-:W-:Y:S01]  /*1a3d0*/  FMUL R5, R3, R16 ;  /* 0x0000001003057220 */ /* 0x021fe20000400000 */
[----:B------:R-:W-:Y:S01]  /*1a3e0*/  ISETP.GT.AND P0, PT, R0, 0xf9, P0 ;  /* 0x000000f90000780c */ /* 0x000fe20000704270 */
[----:B------:R-:W-:Y:S02]  /*1a3f0*/  BSSY B1, `(.L_x_530) ;  /* 0x0000005000017945 */ /* 0x000fe40003800000 */
[----:B------:R-:W-:-:S05]  /*1a400*/  FFMA R5, R148, R2, R5 ;  /* 0x0000000294057223 */ /* 0x000fca0000000005 */
[----:B------:R0:W-:Y:S05]  /*1a410*/  @P2 STG.E desc[UR44][R8.64+0x3e0], R5 ;  /* 0x0003e00508002986 */ /* 0x0001ea000c10192c */
[----:B------:R-:W-:Y:S05]  /*1a420*/  @!P0 BRA `(.L_x_531) ;  /* 0x0000000000048947 */ /* 0x000fea0003800000 */
[----:B------:R0:W5:Y:S02]  /*1a430*/  LDG.E.LTC128B R3, desc[UR44][R6.64+0x3e4] ;  /* 0x0003e42c06037981 */ /* 0x000164000c1e1920 */
.L_x_531:
[----:B------:R-:W-:Y:S05]  /*1a440*/  BSYNC B1 ;  /* 0x0000000000017941 */ /* 0x000fea0003800000 */
.L_x_530:
[----:B-----5:R-:W-:Y:S01]  /*1a450*/  FMUL R4, R3, R16 ;  /* 0x0000001003047220 */ /* 0x020fe20000400000 */
[----:B------:R-:W-:Y:S01]  /*1a460*/  ISETP.GT.AND P2, PT, R0, 0xf8, P1 ;  /* 0x000000f80000780c */ /* 0x000fe20000f44270 */
[----:B------:R-:W-:Y:S02]  /*1a470*/  BSSY B1, `(.L_x_532) ;  /* 0x0000005000017945 */ /* 0x000fe40003800000 */
[----:B------:R-:W-:-:S05]  /*1a480*/  FFMA R149, R149, R2, R4 ;  /* 0x0000000295957223 */ /* 0x000fca0000000004 */
[----:B------:R0:W-:Y:S05]  /*1a490*/  @P0 STG.E desc[UR44][R8.64+0x3e4], R149 ;  /* 0x0003e49508000986 */ /* 0x0001ea000c10192c */
[----:B------:R-:W-:Y:S05]  /*1a4a0*/  @!P2 BRA `(.L_x_533) ;  /* 0x000000000004a947 */ /* 0x000fea0003800000 */
[----:B------:R0:W5:Y:S02]  /*1a4b0*/  LDG.E.LTC128B R3, desc[UR44][R12.64+0x3e0] ;  /* 0x0003e02c0c037981 */ /* 0x000164000c1e1920 */
.L_x_533:
[----:B------:R-:W-:Y:S05]  /*1a4c0*/  BSYNC B1 ;  /* 0x0000000000017941 */ /* 0x000fea0003800000 */
.L_x_532:
[----:B0----5:R-:W-:Y:S01]  /*1a4d0*/  FMUL R5, R3, R16 ;  /* 0x0000001003057220 */ /* 0x021fe20000400000 */
[----:B------:R-:W-:Y:S01]  /*1a4e0*/  @P2 IMAD.MOV.U32 R4, RZ, RZ, R158 ;  /* 0x000000ffff042224 */ /* 0x000fe200078e009e */
[----:B------:R-:W-:Y:S01]  /*1a4f0*/  ISETP.GT.AND P1, PT, R0, 0xf9, P1 ;  /* 0x000000f90000780c */ /* 0x000fe20000f24270 */
[----:B------:R-:W-:Y:S01]  /*1a500*/  BSSY B1, `(.L_x_534) ;  /* 0x0000006000017945 */ /* 0x000fe20003800000 */
[----:B-1----:R-:W-:Y:S01]  /*1a510*/  FFMA R7, R150, R2, R5 ;  /* 0x0000000296077223 */ /* 0x002fe20000000005 */
[----:B------:R-:W-:-:S05]  /*1a520*/  @P2 MOV R5, R159 ;  /* 0x0000009f00052202 */ /* 0x000fca0000000f00 */
[----:B------:R0:W-:Y:S05]  /*1a530*/  @P2 STG.E desc[UR44][R4.64+0x3e0], R7 ;  /* 0x0003e00704002986 */ /* 0x0001ea000c10192c */
[----:B------:R-:W-:Y:S05]  /*1a540*/  @!P1 BRA `(.L_x_535) ;  /* 0x0000000000049947 */ /* 0x000fea0003800000 */
[----:B------:R1:W5:Y:S02]  /*1a550*/  LDG.E.LTC128B R3, desc[UR44][R12.64+0x3e4] ;  /* 0x0003e42c0c037981 */ /* 0x000364000c1e1920 */
.L_x_535:
[----:B------:R-:W-:Y:S05]  /*1a560*/  BSYNC B1 ;  /* 0x0000000000017941 */ /* 0x000fea0003800000 */
.L_x_534:
[----:B-----5:R-:W-:-:S04]  /*1a570*/  FMUL R0, R3, R16 ;  /* 0x0000001003007220 */ /* 0x020fc80000400000 */
[----:B------:R-:W-:Y:S01]  /*1a580*/  FFMA R151, R151, R2, R0 ;  /* 0x0000000297977223 */ /* 0x000fe20000000000 */
[----:B------:R-:W-:Y:S06]  /*1a590*/  @!P1 BRA `(.L_x_536) ;  /* 0x00000040003c9947 */ /* 0x000fec0003800000 */
[----:B------:R0:W-:Y:S01]  /*1a5a0*/  STG.E desc[UR44][R158.64+0x3e4], R151 ;  /* 0x0003e4979e007986 */ /* 0x0001e2000c10192c */
[----:B------:R-:W-:Y:S05]  /*1a5b0*/  BRA `(.L_x_536) ;  /* 0x0000004000347947 */ /* 0x000fea0003800000 */
.L_x_29:
[----:B------:R-:W2:Y:S01]  /*1a5c0*/  LDL.LU R3, [R1] ;  /* 0x0000000001037983 */ /* 0x000ea20000300800 */
[----:B------:R-:W-:-:S03]  /*1a5d0*/  ULDC.64 UR4, c[0x0][0x5c0] ;  /* 0x0001700000047ab9 */ /* 0x000fc60000000a00 */
[----:B------:R-:W3:Y:S04]  /*1a5e0*/  LDL.LU R8, [R1+0x5c] ;  /* 0x00005c0001087983 */ /* 0x000ee80000300800 */
[----:B------:R-:W4:Y:S04]  /*1a5f0*/  LDL.LU R9, [R1+0x60] ;  /* 0x0000600001097983 */ /* 0x000f280000300800 */
[----:B------:R-:W5:Y:S04]  /*1a600*/  LDL.LU R235, [R1+0x88] ;  /* 0x0000880001eb7983 */ /* 0x000f680000300800 */
        /* <DEDUP_REMOVED lines=92> */
[----:B------:R-:W5:Y:S01]  /*1abd0*/  LDL.LU R12, [R1+0x1fc] ;  /* 0x0001fc00010c7983 */ /* 0x000f620000300800 */
[----:B------:R-:W-:-:S03]  /*1abe0*/  LEA R4, P0, R6, UR4, 0x2 ;  /* 0x0000000406047c11 */ /* 0x000fc6000f8010ff */
[----:B------:R-:W3:Y:S01]  /*1abf0*/  LDL.LU R7, [R1+0x4] ;  /* 0x0000040001077983 */ /* 0x000ee20000300800 */
[----:B------:R-:W-:Y:S02]  /*1ac00*/  LEA.HI.X R5, R6, UR5, R10, 0x2, P0 ;  /* 0x0000000506057c11 */ /* 0x000fe400080f140a */
[----:B------:R-:W-:Y:S01]  /*1ac10*/  ISETP.GT.AND P0, PT, R0, 0x1, P3 ;  /* 0x000000010000780c */ /* 0x000fe20001f04270 */
[-C--:B--2---:R-:W-:Y:S01]  /*1ac20*/  FMUL R3, R3, R2.reuse ;  /* 0x0000000203037220 */ /* 0x084fe20000400000 */
[----:B------:R-:W2:Y:S04]  /*1ac30*/  LDL.LU R10, [R1+0x84] ;  /* 0x00008400010a7983 */ /* 0x000ea80000300800 */
[----:B------:R3:W-:Y:S02]  /*1ac40*/  @P1 STG.E desc[UR44][R4.64], R3 ;  /* 0x0000000304001986 */ /* 0x0007e4000c10192c */
[----:B---3--:R-:W-:-:S05]  /*1ac50*/  FMUL R3, R7, R2 ;  /* 0x0000000207037220 */ /* 0x008fca0000400000 */
[----:B------:R0:W-:Y:S04]  /*1ac60*/  @P0 STG.E desc[UR44][R4.64+0x4], R3 ;  /* 0x0000040304000986 */ /* 0x0001e8000c10192c */
[----:B0-----:R-:W3:Y:S01]  /*1ac70*/  LDL.LU R3, [R1+0x8] ;  /* 0x0000080001037983 */ /* 0x001ee20000300800 */
[----:B------:R-:W-:Y:S01]  /*1ac80*/  ISETP.GT.AND P2, PT, R17, 0x8, PT ;  /* 0x000000081100780c */ /* 0x000fe20003f44270 */
[----:B------:R-:W-:-:S03]  /*1ac90*/  USHF.L.U32 UR5, UR8, 0x5, URZ ;  /* 0x0000000508057899 */ /* 0x000fc6000800063f */
[----:B------:R-:W-:Y:S01]  /*1aca0*/  ISETP.GT.AND P0, PT, R0, RZ, P2 ;  /* 0x000000ff0000720c */ /* 0x000fe20001704270 */
[----:B------:R-:W-:Y:S02]  /*1acb0*/  USHF.L.U64.HI UR4, UR8, 0x5, UR9 ;  /* 0x0000000508047899 */ /* 0x000fe40008010209 */
[----:B------:R-:W-:-:S04]  /*1acc0*/  IADD3 R6, P1, R4, UR5, RZ ;  /* 0x0000000504067c10 */ /* 0x000fc8000ff3e0ff */
[----:B------:R-:W-:Y:S01]  /*1acd0*/  IADD3.X R7, R5, UR4, RZ, P1, !PT ;  /* 0x0000000405077c10 */ /* 0x000fe20008ffe4ff */
[----:B---3--:R-:W-:-:S05]  /*1ace0*/  FMUL R3, R3, R2 ;  /* 0x0000000203037220 */ /* 0x008fca0000400000 */
[----:B------:R0:W-:Y:S04]  /*1acf0*/  @P0 STG.E desc[UR44][R6.64], R3 ;  /* 0x0000000306000986 */ /* 0x0001e8000c10192c */
[----:B0-----:R-:W3:Y:S01]  /*1ad00*/  LDL.LU R3, [R1+0xc] ;  /* 0x00000c0001037983 */ /* 0x001ee20000300800 */
[----:B------:R-:W-:Y:S01]  /*1ad10*/  ISETP.GT.AND P0, PT, R0, 0x1, P2 ;  /* 0x000000010000780c */ /* 0x000fe20001704270 */
[----:B---3--:R-:W-:-:S12]  /*1ad20*/  FMUL R3, R3, R2 ;  /* 0x0000000203037220 */ /* 0x008fd80000400000 */
        /* <DEDUP_REMOVED lines=74> */
[C---:B------:R-:W-:Y:S02]  /*1b1d0*/  ISETP.GT.AND P4, PT, R0.reuse, 0x28, P2 ;  /* 0x000000280000780c */ /* 0x040fe40001784270 */
[----:B------:R-:W-:Y:S01]  /*1b1e0*/  ISETP.GT.AND P5, PT, R0, 0x29, P2 ;  /* 0x000000290000780c */ /* 0x000fe200017a4270 */
[-C--:B------:R-:W-:Y:S01]  /*1b1f0*/  FMUL R8, R8, R2.reuse ;  /* 0x0000000208087220 */ /* 0x080fe20000400000 */
[----:B---3--:R-:W-:-:S09]  /*1b200*/  FMUL R3, R3, R2 ;  /* 0x0000000203037220 */ /* 0x008fd20000400000 */
[----:B------:R0:W-:Y:S04]  /*1b210*/  @P4 STG.E desc[UR44][R6.64+0xa0], R3 ;  /* 0x0000a00306004986 */ /* 0x0001e8000c10192c */
[----:B------:R1:W-:Y:S04]  /*1b220*/  @P5 STG.E desc[UR44][R6.64+0xa4], R8 ;  /* 0x0000a40806005986 */ /* 0x0003e8000c10192c */
[----:B0-----:R-:W3:Y:S04]  /*1b230*/  LDL.LU R3, [R1+0x64] ;  /* 0x0000640001037983 */ /* 0x001ee80000300800 */
[----:B-1----:R-:W5:Y:S01]  /*1b240*/  LDL.LU R8, [R1+0x68] ;  /* 0x0000680001087983 */ /* 0x002f620000300800 */
[----:B------:R-:W-:-:S02]  /*1b250*/  ISETP.GT.AND P6, PT, R0, 0x30, P3 ;  /* 0x000000300000780c */ /* 0x000fc40001fc4270 */
[C---:B------:R-:W-:Y:S02]  /*1b260*/  ISETP.GT.AND P0, PT, R0.reuse, 0x31, P3 ;  /* 0x000000310000780c */ /* 0x040fe40001f04270 */
[----:B------:R-:W-:Y:S01]  /*1b270*/  ISETP.GT.AND P1, PT, R0, 0x30, P2 ;  /* 0x000000300000780c */ /* 0x000fe20001724270 */
[----:B----4-:R-:W-:-:S08]  /*1b280*/  FMUL R9, R9, R2 ;  /* 0x0000000209097220 */ /* 0x010fd00000400000 */
[----:B------:R0:W-:Y:S04]  /*1b290*/  @P6 STG.E desc[UR44][R4.64+0xc0], R9 ;  /* 0x0000c00904006986 */ /* 0x0001e8000c10192c */
[----:B0-----:R-:W4:Y:S01]  /*1b2a0*/  LDL.LU R9, [R1+0x74] ;  /* 0x0000740001097983 */ /* 0x001f220000300800 */
[-C--:B---3--:R-:W-:Y:S01]  /*1b2b0*/  FMUL R3, R3, R2.reuse ;  /* 0x0000000203037220 */ /* 0x088fe20000400000 */
[----:B-----5:R-:W-:-:S04]  /*1b2c0*/  FMUL R8, R8, R2 ;  /* 0x0000000208087220 */ /* 0x020fc80000400000 */
[----:B------:R0:W-:Y:S04]  /*1b2d0*/  @P0 STG.E desc[UR44][R4.64+0xc4], R3 ;  /* 0x0000c40304000986 */ /* 0x0001e8000c10192c */
[----:B------:R1:W-:Y:S04]  /*1b2e0*/  @P1 STG.E desc[UR44][R6.64+0xc0], R8 ;  /* 0x0000c00806001986 */ /* 0x0003e8000c10192c */
[----:B0-----:R-:W3:Y:S04]  /*1b2f0*/  LDL.LU R3, [R1+0x6c] ;  /* 0x00006c0001037983 */ /* 0x001ee80000300800 */
[----:B-1----:R-:W5:Y:S01]  /*1b300*/  LDL.LU R8, [R1+0x70] ;  /* 0x0000700001087983 */ /* 0x002f620000300800 */
[----:B------:R-:W-:-:S02]  /*1b310*/  ISETP.GT.AND P4, PT, R0, 0x31, P2 ;  /* 0x000000310000780c */ /* 0x000fc40001784270 */
[C---:B------:R-:W-:Y:S02]  /*1b320*/  ISETP.GT.AND P5, PT, R0.reuse, 0x38, P3 ;  /* 0x000000380000780c */ /* 0x040fe40001fa4270 */
[----:B------:R-:W-:Y:S01]  /*1b330*/  ISETP.GT.AND P6, PT, R0, 0x39, P3 ;  /* 0x000000390000780c */ /* 0x000fe20001fc4270 */
[-C--:B----4-:R-:W-:Y:S01]  /*1b340*/  FMUL R9, R9, R2.reuse ;  /* 0x0000000209097220 */ /* 0x090fe20000400000 */
[-C--:B---3--:R-:W-:Y:S01]  /*1b350*/  FMUL R3, R3, R2.reuse ;  /* 0x0000000203037220 */ /* 0x088fe20000400000 */
[----:B-----5:R-:W-:-:S06]  /*1b360*/  FMUL R8, R8, R2 ;  /* 0x0000000208087220 */ /* 0x020fcc0000400000 */
[----:B------:R0:W-:Y:S04]  /*1b370*/  @P4 STG.E desc[UR44][R6.64+0xc4], R3 ;  /* 0x0000c40306004986 */ /* 0x0001e8000c10192c */
[----:B------:R1:W-:Y:S04]  /*1b380*/  @P5 STG.E desc[UR44][R4.64+0xe0], R8 ;  /* 0x0000e00804005986 */ /* 0x0003e8000c10192c */
[----:B0-----:R-:W3:Y:S04]  /*1b390*/  LDL.LU R3, [R1+0x78] ;  /* 0x0000780001037983 */ /* 0x001ee80000300800 */
[----:B-1----:R-:W4:Y:S04]  /*1b3a0*/  LDL.LU R8, [R1+0x7c] ;  /* 0x00007c0001087983 */ /* 0x002f280000300800 */
[----:B------:R0:W-:Y:S04]  /*1b3b0*/  @P6 STG.E desc[UR44][R4.64+0xe4], R9 ;  /* 0x0000e40904006986 */ /* 0x0001e8000c10192c */
[----:B0-----:R-:W5:Y:S01]  /*1b3c0*/  LDL.LU R9, [R1+0x80] ;  /* 0x0000800001097983 */ /* 0x001f620000300800 */
[----:B------:R-:W-:-:S02]  /*1b3d0*/  ISETP.GT.AND P0, PT, R0, 0x38, P2 ;  /* 0x000000380000780c */ /* 0x000fc40001704270 */
[C---:B------:R-:W-:Y:S02]  /*1b3e0*/  ISETP.GT.AND P1, PT, R0.reuse, 0x39, P2 ;  /* 0x000000390000780c */ /* 0x040fe40001724270 */
[C---:B------:R-:W-:Y:S02]  /*1b3f0*/  ISETP.GT.AND P4, PT, R0.reuse, 0x40, P3 ;  /* 0x000000400000780c */ /* 0x040fe40001f84270 */
[C---:B------:R-:W-:Y:S02]  /*1b400*/  ISETP.GT.AND P5, PT, R0.reuse, 0x41, P3 ;  /* 0x000000410000780c */ /* 0x040fe40001fa4270 */
[----:B------:R-:W-:Y:S01]  /*1b410*/  ISETP.GT.AND P6, PT, R0, 0x40, P2 ;  /* 0x000000400000780c */ /* 0x000fe200017c4270 */
[-C--:B------:R-:W-:Y:S01]  /*1b420*/  FMUL R11, R11, R2.reuse ;  /* 0x000000020b0b7220 */ /* 0x080fe20000400000 */
[-C--:B------:R-:W-:Y:S01]  /*1b430*/  FMUL R13, R13, R2.reuse ;  /* 0x000000020d0d7220 */ /* 0x080fe20000400000 */
[-C--:B------:R-:W-:Y:S01]  /*1b440*/  FMUL R15, R15, R2.reuse ;  /* 0x000000020f0f7220 */ /* 0x080fe20000400000 */
[----:B------:R-:W-:Y:S01]  /*1b450*/  USHF.L.U32 UR12, UR8, 0x9, URZ ;  /* 0x00000009080c7899 */ /* 0x000fe2000800063f */
[-C--:B---3--:R-:W-:Y:S01]  /*1b460*/  FMUL R3, R3, R2.reuse ;  /* 0x0000000203037220 */ /* 0x088fe20000400000 */
[----:B----4-:R-:W-:-:S04]  /*1b470*/  FMUL R8, R8, R2 ;  /* 0x0000000208087220 */ /* 0x010fc80000400000 */
[----:B------:R2:W-:Y:S04]  /*1b480*/  @P0 STG.E desc[UR44][R6.64+0xe0], R3 ;  /* 0x0000e00306000986 */ /* 0x0005e8000c10192c */
[----:B------:R5:W-:Y:S01]  /*1b490*/  @P1 STG.E desc[UR44][R6.64+0xe4], R8 ;  /* 0x0000e40806001986 */ /* 0x000be2000c10192c */
[C---:B------:R-:W-:Y:S02]  /*1b4a0*/  ISETP.GT.AND P0, PT, R0.reuse, 0x41, P2 ;  /* 0x000000410000780c */ /* 0x040fe40001704270 */
[----:B------:R-:W-:Y:S01]  /*1b4b0*/  ISETP.GT.AND P1, PT, R0, 0x48, P3 ;  /* 0x000000480000780c */ /* 0x000fe20001f24270 */
[-C--:B--2---:R-:W-:Y:S01]  /*1b4c0*/  FMUL R3, R10, R2.reuse ;  /* 0x000000020a037220 */ /* 0x084fe20000400000 */
[-C--:B-----5:R-:W-:Y:S01]  /*1b4d0*/  FMUL R8, R9, R2.reuse ;  /* 0x0000000209087220 */ /* 0x0a0fe20000400000 */
[----:B------:R-:W-:-:S04]  /*1b4e0*/  FMUL R9, R235, R2 ;  /* 0x00000002eb097220 */ /* 0x000fc80000400000 */
[----:B------:R-:W-:Y:S01]  /*1b4f0*/  @P4 STG.E desc[UR44][R4.64+0x100], R8 ;  /* 0x0001000804004986 */ /* 0x000fe2000c10192c */
[----:B------:R-:W-:-:S03]  /*1b500*/  ISETP.GT.AND P4, PT, R0, 0x49, P3 ;  /* 0x000000490000780c */ /* 0x000fc60001f84270 */
[----:B------:R0:W-:Y:S01]  /*1b510*/  @P5 STG.E desc[UR44][R4.64+0x104], R3 ;  /* 0x0001040304005986 */ /* 0x0001e2000c10192c */
[----:B------:R-:W-:-:S03]  /*1b520*/  ISETP.GT.AND P5, PT, R0, 0x48, P2 ;  /* 0x000000480000780c */ /* 0x000fc600017a4270 */
[----:B------:R1:W-:Y:S01]  /*1b530*/  @P6 STG.E desc[UR44][R6.64+0x100], R9 ;  /* 0x0001000906006986 */ /* 0x0003e2000c10192c */
[----:B------:R-:W-:-:S03]  /*1b540*/  ISETP.GT.AND P6, PT, R0, 0x49, P2 ;  /* 0x000000490000780c */ /* 0x000fc600017c4270 */
[----:B------:R2:W-:Y:S01]  /*1b550*/  @P0 STG.E desc[UR44][R6.64+0x104], R11 ;  /* 0x0001040b06000986 */ /* 0x0005e2000c10192c */
[----:B0-----:R-:W-:-:S03]  /*1b560*/  FMUL R3, R234, R2 ;  /* 0x00000002ea037220 */ /* 0x001fc60000400000 */
[----:B------:R0:W-:Y:S01]  /*1b570*/  @P1 STG.E desc[UR44][R4.64+0x120], R13 ;  /* 0x0001200d04001986 */ /* 0x0001e2000c10192c */
[C---:B------:R-:W-:Y:S01]  /*1b580*/  ISETP.GT.AND P0, PT, R0.reuse, 0x50, P3 ;  /* 0x000000500000780c */ /* 0x040fe20001f04270 */
[----:B-1----:R-:W-:Y:S01]  /*1b590*/  FMUL R9, R233, R2 ;  /* 0x00000002e9097220 */ /* 0x002fe20000400000 */
[C---:B------:R-:W-:Y:S01]  /*1b5a0*/  ISETP.GT.AND P1, PT, R0.reuse, 0x51, P3 ;  /* 0x000000510000780c */ /* 0x040fe20001f24270 */
[----:B------:R1:W-:Y:S01]  /*1b5b0*/  @P4 STG.E desc[UR44][R4.64+0x124], R3 ;  /* 0x0001240304004986 */ /* 0x0003e2000c10192c */
[----:B------:R-:W-:-:S03]  /*1b5c0*/  ISETP.GT.AND P4, PT, R0, 0x50, P2 ;  /* 0x000000500000780c */ /* 0x000fc60001784270 */
[----:B------:R3:W-:Y:S01]  /*1b5d0*/  @P5 STG.E desc[UR44][R6.64+0x120], R9 ;  /* 0x0001200906005986 */ /* 0x0007e2000c10192c */
[----:B------:R-:W-:-:S03]  /*1b5e0*/  ISETP.GT.AND P5, PT, R0, 0x51, P2 ;  /* 0x000000510000780c */ /* 0x000fc600017a4270 */
[----:B------:R4:W-:Y:S01]  /*1b5f0*/  @P6 STG.E desc[UR44][R6.64+0x124], R15 ;  /* 0x0001240f06006986 */ /* 0x0009e2000c10192c */
[----:B------:R-:W-:Y:S01]  /*1b600*/  ISETP.GT.AND P6, PT, R0, 0x58, P3 ;  /* 0x000000580000780c */ /* 0x000fe20001fc4270 */
[-C--:B--2---:R-:W-:Y:S01]  /*1b610*/  FMUL R11, R232, R2.reuse ;  /* 0x00000002e80b7220 */ /* 0x084fe20000400000 */
[-C--:B0-----:R-:W-:Y:S01]  /*1b620*/  FMUL R13, R231, R2.reuse ;  /* 0x00000002e70d7220 */ /* 0x081fe20000400000 */
[----:B-1----:R-:W-:-:S03]  /*1b630*/  FMUL R3, R230, R2 ;  /* 0x00000002e6037220 */ /* 0x002fc60000400000 */
[----:B------:R0:W-:Y:S01]  /*1b640*/  @P0 STG.E desc[UR44][R4.64+0x140], R11 ;  /* 0x0001400b04000986 */ /* 0x0001e2000c10192c */
[-C--:B---3--:R-:W-:Y:S01]  /*1b650*/  FMUL R9, R229, R2.reuse ;  /* 0x00000002e5097220 */ /* 0x088fe20000400000 */
[----:B------:R-:W-:Y:S02]  /*1b660*/  ISETP.GT.AND P0, PT, R0, 0x59, P3 ;  /* 0x000000590000780c */ /* 0x000fe40001f04270 */
[----:B------:R1:W-:Y:S01]  /*1b670*/  @P1 STG.E desc[UR44][R4.64+0x144], R13 ;  /* 0x0001440d04001986 */ /* 0x0003e2000c10192c */
[----:B----4-:R-:W-:Y:S01]  /*1b680*/  FMUL R15, R228, R2 ;  /* 0x00000002e40f7220 */ /* 0x010fe20000400000 */
[C---:B------:R-:W-:Y:S02]  /*1b690*/  ISETP.GT.AND P1, PT, R0.reuse, 0x58, P2 ;  /* 0x000000580000780c */ /* 0x040fe40001724270 */
[----:B------:R2:W-:Y:S01]  /*1b6a0*/  @P4 STG.E desc[UR44][R6.64+0x140], R3 ;  /* 0x0001400306004986 */ /* 0x0005e2000c10192c */
[----:B------:R-:W-:-:S03]  /*1b6b0*/  ISETP.GT.AND P4, PT, R0, 0x59, P2 ;  /* 0x000000590000780c */ /* 0x000fc60001784270 */
[----:B------:R3:W-:Y:S01]  /*1b6c0*/  @P5 STG.E desc[UR44][R6.64+0x144], R9 ;  /* 0x0001440906005986 */ /* 0x0007e2000c10192c */
[----:B------:R-:W-:-:S03]  /*1b6d0*/  ISETP.GT.AND P5, PT, R0, 0x60, P3 ;  /* 0x000000600000780c */ /* 0x000fc60001fa4270 */
[----:B------:R4:W-:Y:S01]  /*1b6e0*/  @P6 STG.E desc[UR44][R4.64+0x160], R15 ;  /* 0x0001600f04006986 */ /* 0x0009e2000c10192c */
[----:B------:R-:W-:Y:S01]  /*1b6f0*/  ISETP.GT.AND P6, PT, R0, 0x61, P3 ;  /* 0x000000610000780c */ /* 0x000fe20001fc4270 */
[-C--:B0-----:R-:W-:Y:S01]  /*1b700*/  FMUL R11, R227, R2.reuse ;  /* 0x00000002e30b7220 */ /* 0x081fe20000400000 */
[-C--:B-1----:R-:W-:Y:S01]  /*1b710*/  FMUL R13, R226, R2.reuse ;  /* 0x00000002e20d7220 */ /* 0x082fe20000400000 */
[----:B--2---:R-:W-:-:S03]  /*1b720*/  FMUL R3, R225, R2 ;  /* 0x00000002e1037220 */ /* 0x004fc60000400000 */
[----:B------:R0:W-:Y:S01]  /*1b730*/  @P0 STG.E desc[UR44][R4.64+0x164], R11 ;  /* 0x0001640b04000986 */ /* 0x0001e2000c10192c */
[-C--:B---3--:R-:W-:Y:S01]  /*1b740*/  FMUL R9, R224, R2.reuse ;  /* 0x00000002e0097220 */ /* 0x088fe20000400000 */
[C---:B------:R-:W-:Y:S02]  /*1b750*/  ISETP.GT.AND P0, PT, R0.reuse, 0x60, P2 ;  /* 0x000000600000780c */ /* 0x040fe40001704270 */
        /* <DEDUP_REMOVED lines=217> */
[----:B------:R-:W-:Y:S01]  /*1c4f0*/  @P6 STG.E desc[UR44][R6.64+0x3a4], R15 ;  /* 0x0003a40f06006986 */ /* 0x000fe2000c10192c */
[C---:B------:R-:W-:Y:S01]  /*1c500*/  ISETP.GT.AND P6, PT, R0.reuse, 0xf8, P3 ;  /* 0x000000f80000780c */ /* 0x040fe20001fc4270 */
[-C--:B0-----:R-:W-:Y:S01]  /*1c510*/  FMUL R11, R23, R2.reuse ;  /* 0x00000002170b7220 */ /* 0x081fe20000400000 */
[----:B------:R-:W-:Y:S01]  /*1c520*/  ISETP.GT.AND P3, PT, R0, 0xf9, P3 ;  /* 0x000000f90000780c */ /* 0x000fe20001f64270 */
[-C--:B-1----:R-:W-:Y:S01]  /*1c530*/  FMUL R13, R22, R2.reuse ;  /* 0x00000002160d7220 */ /* 0x082fe20000400000 */
[-C--:B--2---:R-:W-:Y:S02]  /*1c540*/  FMUL R3, R21, R2.reuse ;  /* 0x0000000215037220 */ /* 0x084fe40000400000 */
[----:B------:R0:W-:Y:S01]  /*1c550*/  @P0 STG.E desc[UR44][R4.64+0x3c0], R11 ;  /* 0x0003c00b04000986 */ /* 0x0001e2000c10192c */
[----:B---3--:R-:W-:-:S03]  /*1c560*/  FMUL R9, R20, R2 ;  /* 0x0000000214097220 */ /* 0x008fc60000400000 */
[----:B------:R1:W-:Y:S04]  /*1c570*/  @P1 STG.E desc[UR44][R4.64+0x3c4], R13 ;  /* 0x0003c40d04001986 */ /* 0x0003e8000c10192c */
[----:B------:R2:W-:Y:S01]  /*1c580*/  @P4 STG.E desc[UR44][R6.64+0x3c0], R3 ;  /* 0x0003c00306004986 */ /* 0x0005e2000c10192c */
[----:B------:R-:W-:Y:S01]  /*1c590*/  ISETP.GT.AND P4, PT, R0, 0xf8, P2 ;  /* 0x000000f80000780c */ /* 0x000fe20001784270 */
[-C--:B0-----:R-:W-:Y:S02]  /*1c5a0*/  FMUL R11, R19, R2.reuse ;  /* 0x00000002130b7220 */ /* 0x081fe40000400000 */
[----:B------:R0:W-:Y:S01]  /*1c5b0*/  @P5 STG.E desc[UR44][R6.64+0x3c4], R9 ;  /* 0x0003c40906005986 */ /* 0x0001e2000c10192c */
[----:B------:R-:W-:Y:S02]  /*1c5c0*/  @P3 IMAD.MOV.U32 R10, RZ, RZ, R4 ;  /* 0x000000ffff0a3224 */ /* 0x000fe400078e0004 */
[-C--:B-1----:R-:W-:Y:S01]  /*1c5d0*/  FMUL R13, R18, R2.reuse ;  /* 0x00000002120d7220 */ /* 0x082fe20000400000 */
[----:B------:R1:W-:Y:S01]  /*1c5e0*/  @P6 STG.E desc[UR44][R4.64+0x3e0], R11 ;  /* 0x0003e00b04006986 */ /* 0x0003e2000c10192c */
[----:B------:R-:W-:Y:S01]  /*1c5f0*/  ISETP.GT.AND P1, PT, R17, 0x80, PT ;  /* 0x000000801100780c */ /* 0x000fe20003f24270 */
[----:B------:R-:W-:Y:S01]  /*1c600*/  USHF.L.U64.HI UR11, UR8, 0x9, UR9 ;  /* 0x00000009080b7899 */ /* 0x000fe20008010209 */
[----:B------:R-:W-:Y:S01]  /*1c610*/  ISETP.GT.AND P2, PT, R0, 0xf9, P2 ;  /* 0x000000f90000780c */ /* 0x000fe20001744270 */
[----:B--2---:R-:W-:Y:S01]  /*1c620*/  FMUL R3, R14, R2 ;  /* 0x000000020e037220 */ /* 0x004fe20000400000 */
[----:B0-----:R-:W-:Y:S01]  /*1c630*/  IMAD.U32 R9, RZ, RZ, UR12 ;  /* 0x0000000cff097e24 */ /* 0x001fe2000f8e00ff */
[----:B-1----:R-:W-:-:S02]  /*1c640*/  @P3 MOV R11, R5 ;  /* 0x00000005000b3202 */ /* 0x002fc40000000f00 */
[----:B------:R-:W-:-:S03]  /*1c650*/  ISETP.GT.AND P0, PT, R17, 0x88, PT ;  /* 0x000000881100780c */ /* 0x000fc60003f04270 */
[----:B------:R0:W-:Y:S01]  /*1c660*/  @P3 STG.E desc[UR44][R10.64+0x3e4], R13 ;  /* 0x0003e40d0a003986 */ /* 0x0001e2000c10192c */
[----:B------:R-:W-:Y:S01]  /*1c670*/  ISETP.GT.AND P3, PT, R0, RZ, P1 ;  /* 0x000000ff0000720c */ /* 0x000fe20000f64270 */
[-C--:B------:R-:W-:Y:S01]  /*1c680*/  FMUL R15, R12, R2.reuse ;  /* 0x000000020c0f7220 */ /* 0x080fe20000400000 */
[----:B------:R-:W-:Y:S01]  /*1c690*/  MOV R17, UR11 ;  /* 0x0000000b00117c02 */ /* 0x000fe20008000f00 */
[----:B------:R1:W-:Y:S01]  /*1c6a0*/  @P4 STG.E desc[UR44][R6.64+0x3e0], R3 ;  /* 0x0003e00306004986 */ /* 0x0003e2000c10192c */
[C---:B------:R-:W-:Y:S02]  /*1c6b0*/  IADD3 R8, P5, P6, R4.reuse, UR5, R9 ;  /* 0x0000000504087c10 */ /* 0x040fe4000febe009 */
[----:B------:R-:W-:Y:S02]  /*1c6c0*/  IADD3 R4, P4, R4, UR12, RZ ;  /* 0x0000000c04047c10 */ /* 0x000fe4000ff9e0ff */
[C---:B------:R-:W-:Y:S01]  /*1c6d0*/  IADD3.X R9, R5.reuse, UR4, R17, P5, P6 ;  /* 0x0000000405097c10 */ /* 0x040fe2000afec411 */
[----:B------:R2:W-:Y:S01]  /*1c6e0*/  @P2 STG.E desc[UR44][R6.64+0x3e4], R15 ;  /* 0x0003e40f06002986 */ /* 0x0005e2000c10192c */
[----:B------:R-:W-:Y:S01]  /*1c6f0*/  ISETP.GT.AND P5, PT, R0, 0x1, P1 ;  /* 0x000000010000780c */ /* 0x000fe20000fa4270 */
[----:B0-----:R-:W-:Y:S01]  /*1c700*/  FMUL R13, R24, R2 ;  /* 0x00000002180d7220 */ /* 0x001fe20000400000 */
[----:B------:R-:W-:-:S02]  /*1c710*/  IADD3.X R5, R5, UR11, RZ, P4, !PT ;  /* 0x0000000b05057c10 */ /* 0x000fc4000a7fe4ff */
[C---:B------:R-:W-:Y:S02]  /*1c720*/  ISETP.GT.AND P2, PT, R0.reuse, RZ, P0 ;  /* 0x000000ff0000720c */ /* 0x040fe40000744270 */
[----:B------:R-:W-:Y:S01]  /*1c730*/  ISETP.GT.AND P4, PT, R0, 0x1, P0 ;  /* 0x000000010000780c */ /* 0x000fe20000784270 */
[----:B------:R0:W-:Y:S01]  /*1c740*/  @P3 STG.E desc[UR44][R4.64], R13 ;  /* 0x0000000d04003986 */ /* 0x0001e2000c10192c */
[----:B------:R-:W-:Y:S02]  /*1c750*/  IADD3 R10, P6, R4, UR5, RZ ;  /* 0x00000005040a7c10 */ /* 0x000fe4000ffde0ff */
[----:B------:R-:W-:Y:S01]  /*1c760*/  ISETP.GT.AND P3, PT, R0, 0x8, P1 ;  /* 0x000000080000780c */ /* 0x000fe20000f64270 */
[-C--:B------:R-:W-:Y:S01]  /*1c770*/  FMUL R25, R25, R2.reuse ;  /* 0x0000000219197220 */ /* 0x080fe20000400000 */
[----:B------:R-:W-:Y:S01]  /*1c780*/  IADD3.X R11, R5, UR4, RZ, P6, !PT ;  /* 0x00000004050b7c10 */ /* 0x000fe2000b7fe4ff */
[-C--:B-1----:R-:W-:Y:S01]  /*1c790*/  FMUL R3, R26, R2.reuse ;  /* 0x000000021a037220 */ /* 0x082fe20000400000 */
[-C--:B------:R-:W-:Y:S01]  /*1c7a0*/  FMUL R27, R27, R2.reuse ;  /* 0x000000021b1b7220 */ /* 0x080fe20000400000 */
[----:B--2---:R-:W-:Y:S01]  /*1c7b0*/  FMUL R15, R28, R2 ;  /* 0x000000021c0f7220 */ /* 0x004fe20000400000 */
[----:B------:R-:W-:Y:S01]  /*1c7c0*/  @P5 STG.E desc[UR44][R4.64+0x4], R25 ;  /* 0x0000041904005986 */ /* 0x000fe2000c10192c */
[----:B------:R-:W-:-:S03]  /*1c7d0*/  ISETP.GT.AND P5, PT, R0, 0x9, P1 ;  /* 0x000000090000780c */ /* 0x000fc60000fa4270 */
[----:B------:R1:W-:Y:S01]  /*1c7e0*/  @P2 STG.E desc[UR44][R10.64], R3 ;  /* 0x000000030a002986 */ /* 0x0003e2000c10192c */
[----:B------:R-:W-:-:S03]  /*1c7f0*/  ISETP.GT.AND P2, PT, R0, 0x8, P0 ;  /* 0x000000080000780c */ /* 0x000fc60000744270 */
[----:B------:R2:W-:Y:S01]  /*1c800*/  @P4 STG.E desc[UR44][R10.64+0x4], R27 ;  /* 0x0000041b0a004986 */ /* 0x0005e2000c10192c */
[----:B------:R-:W-:-:S03]  /*1c810*/  FMUL R29, R29, R2 ;  /* 0x000000021d1d7220 */ /* 0x000fc60000400000 */
[----:B------:R-:W-:Y:S01]  /*1c820*/  @P3 STG.E desc[UR44][R4.64+0x20], R15 ;  /* 0x0000200f04003986 */ /* 0x000fe2000c10192c */
[----:B------:R-:W-:Y:S01]  /*1c830*/  IADD3 R6, P3, R4, UR5, RZ ;  /* 0x0000000504067c10 */ /* 0x000fe2000ff7e0ff */
[----:B0-----:R-:W-:Y:S01]  /*1c840*/  FMUL R13, R30, R2 ;  /* 0x000000021e0d7220 */ /* 0x001fe20000400000 */
[C---:B------:R-:W-:Y:S02]  /*1c850*/  ISETP.GT.AND P6, PT, R0.reuse, 0x10, P0 ;  /* 0x000000100000780c */ /* 0x040fe400007c4270 */
[----:B------:R-:W-:Y:S01]  /*1c860*/  IADD3.X R7, R5, UR4, RZ, P3, !PT ;  /* 0x0000000405077c10 */ /* 0x000fe20009ffe4ff */
[----:B------:R-:W-:Y:S01]  /*1c870*/  @P5 STG.E desc[UR44][R4.64+0x24], R29 ;  /* 0x0000241d04005986 */ /* 0x000fe2000c10192c */
[C---:B------:R-:W-:Y:S02]  /*1c880*/  ISETP.GT.AND P4, PT, R0.reuse, 0x9, P0 ;  /* 0x000000090000780c */ /* 0x040fe40000784270 */
[C---:B------:R-:W-:Y:S01]  /*1c890*/  ISETP.GT.AND P3, PT, R0.reuse, 0x10, P1 ;  /* 0x000000100000780c */ /* 0x040fe20000f64270 */
[----:B------:R0:W-:Y:S01]  /*1c8a0*/  @P2 STG.E desc[UR44][R6.64+0x20], R13 ;  /* 0x0000200d06002986 */ /* 0x0001e2000c10192c */
[----:B------:R-:W-:-:S02]  /*1c8b0*/  ISETP.GT.AND P5, PT, R0, 0x11, P1 ;  /* 0x000000110000780c */ /* 0x000fc40000fa4270 */
[----:B------:R-:W-:Y:S01]  /*1c8c0*/  ISETP.GT.AND P2, PT, R0, 0x11, P0 ;  /* 0x000000110000780c */ /* 0x000fe20000744270 */
[-C--:B------:R-:W-:Y:S01]  /*1c8d0*/  FMUL R31, R31, R2.reuse ;  /* 0x000000021f1f7220 */ /* 0x080fe20000400000 */
[-C--:B-1----:R-:W-:Y:S01]  /*1c8e0*/  FMUL R3, R32, R2.reuse ;  /* 0x0000000220037220 */ /* 0x082fe20000400000 */
[-C--:B------:R-:W-:Y:S01]  /*1c8f0*/  FMUL R33, R33, R2.reuse ;  /* 0x0000000221217220 */ /* 0x080fe20000400000 */
[-C--:B--2---:R-:W-:Y:S01]  /*1c900*/  FMUL R11, R34, R2.reuse ;  /* 0x00000002220b7220 */ /* 0x084fe20000400000 */
[----:B0-----:R-:W-:Y:S01]  /*1c910*/  @P6 IMAD.MOV.U32 R6, RZ, RZ, R8 ;  /* 0x000000ffff066224 */ /* 0x001fe200078e0008 */
[----:B------:R-:W-:Y:S01]  /*1c920*/  @P6 MOV R7, R9 ;  /* 0x0000000900076202 */ /* 0x000fe20000000f00 */
[----:B------:R-:W-:Y:S01]  /*1c930*/  @P4 STG.E desc[UR44][R8.64+0x24], R31 ;  /* 0x0000241f08004986 */ /* 0x000fe2000c10192c */
[----:B------:R-:W-:-:S03]  /*1c940*/  FMUL R35, R35, R2 ;  /* 0x0000000223237220 */ /* 0x000fc60000400000 */
[----:B------:R-:W-:Y:S04]  /*1c950*/  @P3 STG.E desc[UR44][R4.64+0x40], R3 ;  /* 0x0000400304003986 */ /* 0x000fe8000c10192c */
[----:B------:R-:W-:Y:S01]  /*1c960*/  @P5 STG.E desc[UR44][R4.64+0x44], R33 ;  /* 0x0000442104005986 */ /* 0x000fe2000c10192c */
[----:B------:R-:W-:-:S03]  /*1c970*/  ISETP.GT.AND P5, PT, R0, 0x18, P0 ;  /* 0x000000180000780c */ /* 0x000fc600007a4270 */
[----:B------:R0:W-:Y:S01]  /*1c980*/  @P6 STG.E desc[UR44][R6.64+0x40], R11 ;  /* 0x0000400b06006986 */ /* 0x0001e2000c10192c */
[C---:B------:R-:W-:Y:S02]  /*1c990*/  ISETP.GT.AND P3, PT, R0.reuse, 0x18, P1 ;  /* 0x000000180000780c */ /* 0x040fe40000f64270 */
[----:B------:R-:W-:Y:S01]  /*1c9a0*/  ISETP.GT.AND P4, PT, R0, 0x19, P1 ;  /* 0x000000190000780c */ /* 0x000fe20000f84270 */
[----:B0-----:R-:W-:Y:S01]  /*1c9b0*/  @P2 IMAD.MOV.U32 R6, RZ, RZ, R8 ;  /* 0x000000ffff062224 */ /* 0x001fe200078e0008 */
[----:B------:R-:W-:-:S05]  /*1c9c0*/  @P2 MOV R7, R9 ;  /* 0x0000000900072202 */ /* 0x000fca0000000f00 */
[----:B------:R0:W-:Y:S01]  /*1c9d0*/  @P2 STG.E desc[UR44][R6.64+0x44], R35 ;  /* 0x0000442306002986 */ /* 0x0001e2000c10192c */
[----:B------:R-:W-:Y:S01]  /*1c9e0*/  ISETP.GT.AND P2, PT, R0, 0x19, P0 ;  /* 0x000000190000780c */ /* 0x000fe20000744270 */
[-C--:B------:R-:W-:Y:S01]  /*1c9f0*/  FMUL R13, R36, R2.reuse ;  /* 0x00000002240d7220 */ /* 0x080fe20000400000 */
[-C--:B------:R-:W-:Y:S01]  /*1ca00*/  FMUL R37, R37, R2.reuse ;  /* 0x0000000225257220 */ /* 0x080fe20000400000 */
[-C--:B------:R-:W-:Y:S01]  /*1ca10*/  FMUL R3, R38, R2.reuse ;  /* 0x0000000226037220 */ /* 0x080fe20000400000 */
[C---:B------:R-:W-:Y:S02]  /*1ca20*/  ISETP.GT.AND P6, PT, R0.reuse, 0x21, P1 ;  /* 0x000000210000780c */ /* 0x040fe40000fc4270 */
[----:B------:R-:W-:Y:S01]  /*1ca30*/  @P3 STG.E desc[UR44][R4.64+0x60], R13 ;  /* 0x0000600d04003986 */ /* 0x000fe2000c10192c */
[--C-:B0-----:R-:W-:Y:S01]  /*1ca40*/  @P5 IMAD.MOV.U32 R6, RZ, RZ, R8.reuse ;  /* 0x000000ffff065224 */ /* 0x101fe200078e0008 */
[-C--:B------:R-:W-:Y:S02]  /*1ca50*/  @P5 MOV R7, R9.reuse ;  /* 0x0000000900075202 */ /* 0x080fe40000000f00 */
[----:B------:R-:W-:Y:S01]  /*1ca60*/  @P4 STG.E desc[UR44][R4.64+0x64], R37 ;  /* 0x0000642504004986 */ /* 0x000fe2000c10192c */
[C---:B------:R-:W-:Y:S01]  /*1ca70*/  ISETP.GT.AND P3, PT, R0.reuse, 0x20, P1 ;  /* 0x000000200000780c */ /* 0x040fe20000f64270 */
[-C--:B------:R-:W-:Y:S01]  /*1ca80*/  FMUL R39, R39, R2.reuse ;  /* 0x0000000227277220 */ /* 0x080fe20000400000 */
[----:B------:R-:W-:Y:S01]  /*1ca90*/  ISETP.GT.AND P4, PT, R0, 0x20, P0 ;  /* 0x000000200000780c */ /* 0x000fe20000784270 */
[----:B------:R0:W-:Y:S01]  /*1caa0*/  @P5 STG.E desc[UR44][R6.64+0x60], R3 ;  /* 0x0000600306005986 */ /* 0x0001e2000c10192c */
[-C--:B------:R-:W-:Y:S01]  /*1cab0*/  FMUL R11, R40, R2.reuse ;  /* 0x00000002280b7220 */ /* 0x080fe20000400000 */
[----:B------:R-:W-:Y:S01]  /*1cac0*/  FMUL R41, R41, R2 ;  /* 0x0000000229297220 */ /* 0x000fe20000400000 */
[----:B0-----:R-:W-:Y:S01]  /*1cad0*/  @P2 IMAD.MOV.U32 R6, RZ, RZ, R8 ;  /* 0x000000ffff062224 */ /* 0x001fe200078e0008 */
[----:B------:R-:W-:-:S05]  /*1cae0*/  @P2 MOV R7, R9 ;  /* 0x0000000900072202 */ /* 0x000fca0000000f00 */
[----:B------:R0:W-:Y:S01]  /*1caf0*/  @P2 STG.E desc[UR44][R6.64+0x64], R39 ;  /* 0x0000642706002986 */ /* 0x0001e2000c10192c */
[----:B------:R-:W-:Y:S01]  /*1cb00*/  ISETP.GT.AND P2, PT, R0, 0x21, P0 ;  /* 0x000000210000780c */ /* 0x000fe20000744270 */
[----:B------:R-:W-:Y:S01]  /*1cb10*/  FMUL R13, R42, R2 ;  /* 0x000000022a0d7220 */ /* 0x000fe20000400000 */
[C---:B------:R-:W-:Y:S01]  /*1cb20*/  ISETP.GT.AND P5, PT, R0.reuse, 0x29, P1 ;  /* 0x000000290000780c */ /* 0x040fe20000fa4270 */
[----:B------:R1:W-:Y:S01]  /*1cb30*/  @P3 STG.E desc[UR44][R4.64+0x80], R11 ;  /* 0x0000800b04003986 */ /* 0x0003e2000c10192c */
[----:B------:R-:W-:-:S03]  /*1cb40*/  ISETP.GT.AND P3, PT, R0, 0x28, P1 ;  /* 0x000000280000780c */ /* 0x000fc60000f64270 */
[----:B------:R-:W-:Y:S01]  /*1cb50*/  @P6 STG.E desc[UR44][R4.64+0x84], R41 ;  /* 0x0000842904006986 */ /* 0x000fe2000c10192c */
[----:B------:R-:W-:Y:S01]  /*1cb60*/  ISETP.GT.AND P6, PT, R0, 0x28, P0 ;  /* 0x000000280000780c */ /* 0x000fe200007c4270 */
[----:B0-----:R-:W-:Y:S01]  /*1cb70*/  @P4 IMAD.MOV.U32 R6, RZ, RZ, R8 ;  /* 0x000000ffff064224 */ /* 0x001fe200078e0008 */
[----:B------:R-:W-:Y:S01]  /*1cb80*/  @P4 MOV R7, R9 ;  /* 0x0000000900074202 */ /* 0x000fe20000000f00 */
[-C--:B------:R-:W-:Y:S01]  /*1cb90*/  FMUL R43, R43, R2.reuse ;  /* 0x000000022b2b7220 */ /* 0x080fe20000400000 */
[----:B------:R-:W-:-:S03]  /*1cba0*/  FMUL R45, R45, R2 ;  /* 0x000000022d2d7220 */ /* 0x000fc60000400000 */
[----:B------:R0:W-:Y:S01]  /*1cbb0*/  @P4 STG.E desc[UR44][R6.64+0x80], R13 ;  /* 0x0000800d06004986 */ /* 0x0001e2000c10192c */
[----:B------:R-:W-:Y:S01]  /*1cbc0*/  ISETP.GT.AND P4, PT, R0, 0x29, P0 ;  /* 0x000000290000780c */ /* 0x000fe20000784270 */
[-C--:B------:R-:W-:Y:S01]  /*1cbd0*/  FMUL R3, R44, R2.reuse ;  /* 0x000000022c037220 */ /* 0x080fe20000400000 */
[----:B-1----:R-:W-:Y:S01]  /*1cbe0*/  FMUL R11, R46, R2 ;  /* 0x000000022e0b7220 */ /* 0x002fe20000400000 */
[----:B0-----:R-:W-:Y:S01]  /*1cbf0*/  @P2 IMAD.MOV.U32 R6, RZ, RZ, R8 ;  /* 0x000000ffff062224 */ /* 0x001fe200078e0008 */
[----:B------:R-:W-:-:S05]  /*1cc00*/  @P2 MOV R7, R9 ;  /* 0x0000000900072202 */ /* 0x000fca0000000f00 */
[----:B------:R0:W-:Y:S04]  /*1cc10*/  @P2 STG.E desc[UR44][R6.64+0x84], R43 ;  /* 0x0000842b06002986 */ /* 0x0001e8000c10192c */
[----:B------:R-:W-:Y:S01]  /*1cc20*/  @P5 STG.E desc[UR44][R4.64+0xa4], R45 ;  /* 0x0000a42d04005986 */ /* 0x000fe2000c10192c */
[----:B------:R-:W-:-:S03]  /*1cc30*/  ISETP.GT.AND P5, PT, R0, 0x31, P1 ;  /* 0x000000310000780c */ /* 0x000fc60000fa4270 */
[----:B------:R1:W-:Y:S01]  /*1cc40*/  @P3 STG.E desc[UR44][R4.64+0xa0], R3 ;  /* 0x0000a00304003986 */ /* 0x0003e2000c10192c */
[C---:B------:R-:W-:Y:S01]  /*1cc50*/  ISETP.GT.AND P3, PT, R0.reuse, 0x30, P0 ;  /* 0x000000300000780c */ /* 0x040fe20000764270 */
[--C-:B0-----:R-:W-:Y:S01]  /*1cc60*/  @P6 IMAD.MOV.U32 R6, RZ, RZ, R8.reuse ;  /* 0x000000ffff066224 */ /* 0x101fe200078e0008 */
[-C--:B------:R-:W-:Y:S02]  /*1cc70*/  @P6 MOV R7, R9.reuse ;  /* 0x0000000900076202 */ /* 0x080fe40000000f00 */
[C---:B------:R-:W-:Y:S01]  /*1cc80*/  ISETP.GT.AND P2, PT, R0.reuse, 0x30, P1 ;  /* 0x000000300000780c */ /* 0x040fe20000f44270 */
[-C--:B------:R-:W-:Y:S02]  /*1cc90*/  FMUL R47, R47, R2.reuse ;  /* 0x000000022f2f7220 */ /* 0x080fe40000400000 */
[----:B------:R0:W-:Y:S01]  /*1cca0*/  @P6 STG.E desc[UR44][R6.64+0xa0], R11 ;  /* 0x0000a00b06006986 */ /* 0x0001e2000c10192c */
[-C--:B------:R-:W-:Y:S01]  /*1ccb0*/  FMUL R49, R49, R2.reuse ;  /* 0x0000000231317220 */ /* 0x080fe20000400000 */
[----:B------:R-:W-:Y:S01]  /*1ccc0*/  ISETP.GT.AND P6, PT, R0, 0x31, P0 ;  /* 0x000000310000780c */ /* 0x000fe200007c4270 */
[-C--:B------:R-:W-:Y:S01]  /*1ccd0*/  FMUL R13, R48, R2.reuse ;  /* 0x00000002300d7220 */ /* 0x080fe20000400000 */
[----:B-1----:R-:W-:Y:S01]  /*1cce0*/  FMUL R3, R50, R2 ;  /* 0x0000000232037220 */ /* 0x002fe20000400000 */
[----:B0-----:R-:W-:Y:S01]  /*1ccf0*/  @P4 IMAD.MOV.U32 R6, RZ, RZ, R8 ;  /* 0x000000ffff064224 */ /* 0x001fe200078e0008 */
[----:B------:R-:W-:-:S05]  /*1cd00*/  @P4 MOV R7, R9 ;  /* 0x0000000900074202 */ /* 0x000fca0000000f00 */
[----:B------:R0:W-:Y:S04]  /*1cd10*/  @P4 STG.E desc[UR44][R6.64+0xa4], R47 ;  /* 0x0000a42f06004986 */ /* 0x0001e8000c10192c */
[----:B------:R-:W-:Y:S01]  /*1cd20*/  @P5 STG.E desc[UR44][R4.64+0xc4], R49 ;  /* 0x0000c43104005986 */ /* 0x000fe2000c10192c */
[C---:B------:R-:W-:Y:S02]  /*1cd30*/  ISETP.GT.AND P5, PT, R0.reuse, 0x38, P0 ;  /* 0x000000380000780c */ /* 0x040fe400007a4270 */
[----:B------:R-:W-:Y:S01]  /*1cd40*/  ISETP.GT.AND P4, PT, R0, 0x38, P1 ;  /* 0x000000380000780c */ /* 0x000fe20000f84270 */
[----:B------:R1:W-:Y:S01]  /*1cd50*/  @P2 STG.E desc[UR44][R4.64+0xc0], R13 ;  /* 0x0000c00d04002986 */ /* 0x0003e2000c10192c */
[----:B0-----:R-:W-:Y:S01]  /*1cd60*/  @P3 IMAD.MOV.U32 R6, RZ, RZ, R8 ;  /* 0x000000ffff063224 */ /* 0x001fe200078e0008 */
[----:B------:R-:W-:-:S02]  /*1cd70*/  @P3 MOV R7, R9 ;  /* 0x0000000900073202 */ /* 0x000fc40000000f00 */
[C---:B------:R-:W-:Y:S01]  /*1cd80*/  ISETP.GT.AND P2, PT, R0.reuse, 0x39, P1 ;  /* 0x000000390000780c */ /* 0x040fe20000f44270 */
[-C--:B------:R-:W-:Y:S02]  /*1cd90*/  FMUL R51, R51, R2.reuse ;  /* 0x0000000233337220 */ /* 0x080fe40000400000 */
[----:B------:R0:W-:Y:S01]  /*1cda0*/  @P3 STG.E desc[UR44][R6.64+0xc0], R3 ;  /* 0x0000c00306003986 */ /* 0x0001e2000c10192c */
[----:B------:R-:W-:Y:S01]  /*1cdb0*/  ISETP.GT.AND P3, PT, R0, 0x39, P0 ;  /* 0x000000390000780c */ /* 0x000fe20000764270 */
[-C--:B------:R-:W-:Y:S01]  /*1cdc0*/  FMUL R11, R52, R2.reuse ;  /* 0x00000002340b7220 */ /* 0x080fe20000400000 */
[-C--:B------:R-:W-:Y:S01]  /*1cdd0*/  FMUL R53, R53, R2.reuse ;  /* 0x0000000235357220 */ /* 0x080fe20000400000 */
[----:B-1----:R-:W-:Y:S01]  /*1cde0*/  FMUL R13, R54, R2 ;  /* 0x00000002360d7220 */ /* 0x002fe20000400000 */
[----:B0-----:R-:W-:Y:S01]  /*1cdf0*/  @P6 IMAD.MOV.U32 R6, RZ, RZ, R8 ;  /* 0x000000ffff066224 */ /* 0x001fe200078e0008 */
[----:B------:R-:W-:-:S05]  /*1ce00*/  @P6 MOV R7, R9 ;  /* 0x0000000900076202 */ /* 0x000fca0000000f00 */
[----:B------:R0:W-:Y:S01]  /*1ce10*/  @P6 STG.E desc[UR44][R6.64+0xc4], R51 ;  /* 0x0000c43306006986 */ /* 0x0001e2000c10192c */
[C---:B------:R-:W-:Y:S01]  /*1ce20*/  ISETP.GT.AND P6, PT, R0.reuse, 0x41, P1 ;  /* 0x000000410000780c */ /* 0x040fe20000fc4270 */
[----:B------:R-:W-:Y:S02]  /*1ce30*/  FMUL R55, R55, R2 ;  /* 0x0000000237377220 */ /* 0x000fe40000400000 */
[----:B------:R-:W-:Y:S01]  /*1ce40*/  @P4 STG.E desc[UR44][R4.64+0xe0], R11 ;  /* 0x0000e00b04004986 */ /* 0x000fe2000c10192c */
[----:B------:R-:W-:-:S03]  /*1ce50*/  ISETP.GT.AND P4, PT, R0, 0x40, P1 ;  /* 0x000000400000780c */ /* 0x000fc60000f84270 */
[----:B------:R-:W-:Y:S01]  /*1ce60*/  @P2 STG.E desc[UR44][R4.64+0xe4], R53 ;  /* 0x0000e43504002986 */ /* 0x000fe2000c10192c */
[----:B0-----:R-:W-:Y:S01]  /*1ce70*/  @P5 IMAD.MOV.U32 R6, RZ, RZ, R8 ;  /* 0x000000ffff065224 */ /* 0x001fe200078e0008 */
[----:B------:R-:W-:Y:S02]  /*1ce80*/  @P5 MOV R7, R9 ;  /* 0x0000000900075202 */ /* 0x000fe40000000f00 */
[----:B------:R-:W-:-:S03]  /*1ce90*/  ISETP.GT.AND P2, PT, R0, 0x40, P0 ;  /* 0x000000400000780c */ /* 0x000fc60000744270 */
[----:B------:R0:W-:Y:S01]  /*1cea0*/  @P5 STG.E desc[UR44][R6.64+0xe0], R13 ;  /* 0x0000e00d06005986 */ /* 0x0001e2000c10192c */
[-C--:B------:R-:W-:Y:S01]  /*1ceb0*/  FMUL R57, R57, R2.reuse ;  /* 0x0000000239397220 */ /* 0x080fe20000400000 */
[----:B------:R-:W-:Y:S01]  /*1cec0*/  FMUL R3, R56, R2 ;  /* 0x0000000238037220 */ /* 0x000fe20000400000 */
[----:B0-----:R-:W-:Y:S01]  /*1ced0*/  @P3 IMAD.MOV.U32 R6, RZ, RZ, R8 ;  /* 0x000000ffff063224 */ /* 0x001fe200078e0008 */
[----:B------:R-:W-:-:S05]  /*1cee0*/  @P3 MOV R7, R9 ;  /* 0x0000000900073202 */ /* 0x000fca0000000f00 */
[----:B------:R0:W-:Y:S01]  /*1cef0*/  @P3 STG.E desc[UR44][R6.64+0xe4], R55 ;  /* 0x0000e43706003986 */ /* 0x0001e2000c10192c */
[----:B------:R-:W-:Y:S01]  /*1cf00*/  ISETP.GT.AND P3, PT, R0, 0x41, P0 ;  /* 0x000000410000780c */ /* 0x000fe20000764270 */
[----:B------:R-:W-:Y:S02]  /*1cf10*/  FMUL R11, R58, R2 ;  /* 0x000000023a0b7220 */ /* 0x000fe40000400000 */
        /* <DEDUP_REMOVED lines=16> */
[----:B------:R-:W-:-:S03]  /*1d020*/  FMUL R63, R63, R2 ;  /* 0x000000023f3f7220 */ /* 0x000fc60000400000 */
[----:B------:R-:W-:Y:S01]  /*1d030*/  @P4 STG.E desc[UR44][R4.64+0x124], R61 ;  /* 0x0001243d04004986 */ /* 0x000fe2000c10192c */
[----:B------:R-:W-:-:S03]  /*1d040*/  ISETP.GT.AND P4, PT, R0, 0x51, P1 ;  /* 0x000000510000780c */ /* 0x000fc60000f84270 */
[----:B------:R-:W-:Y:S01]  /*1d050*/  @P5 STG.E desc[UR44][R4.64+0x120], R13 ;  /* 0x0001200d04005986 */ /* 0x000fe2000c10192c */
[----:B0-----:R-:W-:Y:S01]  /*1d060*/  @P6 IMAD.MOV.U32 R6, RZ, RZ, R8 ;  /* 0x000000ffff066224 */ /* 0x001fe200078e0008 */
[----:B------:R-:W-:Y:S02]  /*1d070*/  @P6 MOV R7, R9 ;  /* 0x0000000900076202 */ /* 0x000fe40000000f00 */
[----:B------:R-:W-:-:S03]  /*1d080*/  ISETP.GT.AND P5, PT, R0, 0x50, P0 ;  /* 0x000000500000780c */ /* 0x000fc600007a4270 */
[----:B------:R0:W-:Y:S01]  /*1d090*/  @P6 STG.E desc[UR44][R6.64+0x120], R3 ;  /* 0x0001200306006986 */ /* 0x0001e2000c10192c */
[----:B------:R-:W-:Y:S01]  /*1d0a0*/  ISETP.GT.AND P3, PT, R0, 0x50, P1 ;  /* 0x000000500000780c */ /* 0x000fe20000f64270 */
[----:B------:R-:W-:Y:S01]  /*1d0b0*/  FMUL R65, R65, R2 ;  /* 0x0000000241417220 */ /* 0x000fe20000400000 */
[----:B0-----:R-:W-:Y:S01]  /*1d0c0*/  @P2 IMAD.MOV.U32 R6, RZ, RZ, R8 ;  /* 0x000000ffff062224 */ /* 0x001fe200078e0008 */
[----:B------:R-:W-:-:S05]  /*1d0d0*/  @P2 MOV R7, R9 ;  /* 0x0000000900072202 */ /* 0x000fca0000000f00 */
[----:B------:R0:W-:Y:S01]  /*1d0e0*/  @P2 STG.E desc[UR44][R6.64+0x124], R63 ;  /* 0x0001243f06002986 */ /* 0x0001e2000c10192c */
[----:B------:R-:W-:Y:S01]  /*1d0f0*/  ISETP.GT.AND P2, PT, R0, 0x51, P0 ;  /* 0x000000510000780c */ /* 0x000fe20000744270 */
[-C--:B------:R-:W-:Y:S02]  /*1d100*/  FMUL R11, R64, R2.reuse ;  /* 0x00000002400b7220 */ /* 0x080fe40000400000 */
[----:B------:R-:W-:Y:S01]  /*1d110*/  @P4 STG.E desc[UR44][R4.64+0x144], R65 ;  /* 0x0001444104004986 */ /* 0x000fe2000c10192c */
[----:B------:R-:W-:Y:S01]  /*1d120*/  ISETP.GT.AND P4, PT, R0, 0x58, P0 ;  /* 0x000000580000780c */ /* 0x000fe20000784270 */
[-C--:B------:R-:W-:Y:S01]  /*1d130*/  FMUL R13, R66, R2.reuse ;  /* 0x00000002420d7220 */ /* 0x080fe20000400000 */
[C---:B------:R-:W-:Y:S01]  /*1d140*/  ISETP.GT.AND P6, PT, R0.reuse, 0x59, P1 ;  /* 0x000000590000780c */ /* 0x040fe20000fc4270 */
[----:B------:R1:W-:Y:S01]  /*1d150*/  @P3 STG.E desc[UR44][R4.64+0x140], R11 ;  /* 0x0001400b04003986 */ /* 0x0003e2000c10192c */
[----:B------:R-:W-:Y:S01]  /*1d160*/  ISETP.GT.AND P3, PT, R0, 0x58, P1 ;  /* 0x000000580000780c */ /* 0x000fe20000f64270 */
[----:B0-----:R-:W-:Y:S01]  /*1d170*/  @P5 IMAD.MOV.U32 R6, RZ, RZ, R8 ;  /* 0x000000ffff065224 */ /* 0x001fe200078e0008 */
[----:B------:R-:W-:Y:S01]  /*1d180*/  @P5 MOV R7, R9 ;  /* 0x0000000900075202 */ /* 0x000fe20000000f00 */
[----:B------:R-:W-:-:S04]  /*1d190*/  FMUL R67, R67, R2 ;  /* 0x0000000243437220 */ /* 0x000fc80000400000 */
[----:B------:R0:W-:Y:S01]  /*1d1a0*/  @P5 STG.E desc[UR44][R6.64+0x140], R13 ;  /* 0x0001400d06005986 */ /* 0x0001e2000c10192c */
[-C--:B------:R-:W-:Y:S01]  /*1d1b0*/  FMUL R3, R68, R2.reuse ;  /* 0x0000000244037220 */ /* 0x080fe20000400000 */
[-C--:B------:R-:W-:Y:S01]  /*1d1c0*/  FMUL R69, R69, R2.reuse ;  /* 0x0000000245457220 */ /* 0x080fe20000400000 */
[----:B-1----:R-:W-:Y:S01]  /*1d1d0*/  FMUL R11, R70, R2 ;  /* 0x00000002460b7220 */ /* 0x002fe20000400000 */
[----:B0-----:R-:W-:Y:S01]  /*1d1e0*/  @P2 IMAD.MOV.U32 R6, RZ, RZ, R8 ;  /* 0x000000ffff062224 */ /* 0x001fe200078e0008 */
[----:B------:R-:W-:-:S05]  /*1d1f0*/  @P2 MOV R7, R9 ;  /* 0x0000000900072202 */ /* 0x000fca0000000f00 */
[----:B------:R0:W-:Y:S01]  /*1d200*/  @P2 STG.E desc[UR44][R6.64+0x144], R67 ;  /* 0x0001444306002986 */ /* 0x0001e2000c10192c */
[----:B------:R-:W-:-:S03]  /*1d210*/  ISETP.GT.AND P2, PT, R0, 0x59, P0 ;  /* 0x000000590000780c */ /* 0x000fc60000744270 */
[----:B------:R-:W-:Y:S04]  /*1d220*/  @P3 STG.E desc[UR44][R4.64+0x160], R3 ;  /* 0x0001600304003986 */ /* 0x000fe8000c10192c */
[----:B------:R-:W-:Y:S01]  /*1d230*/  @P6 STG.E desc[UR44][R4.64+0x164], R69 ;  /* 0x0001644504006986 */ /* 0x000fe2000c10192c */
[----:B0-----:R-:W-:Y:S01]  /*1d240*/  @P4 IMAD.MOV.U32 R6, RZ, RZ, R8 ;  /* 0x000000ffff064224 */ /* 0x001fe200078e0008 */
[----:B------:R-:W-:-:S05]  /*1d250*/  @P4 MOV R7, R9 ;  /* 0x0000000900074202 */ /* 0x000fca0000000f00 */
[----:B------:R0:W-:Y:S01]  /*1d260*/  @P4 STG.E desc[UR44][R6.64+0x160], R11 ;  /* 0x0001600b06004986 */ /* 0x0001e2000c10192c */
[C---:B------:R-:W-:Y:S02]  /*1d270*/  ISETP.GT.AND P4, PT, R0.reuse, 0x60, P0 ;  /* 0x000000600000780c */ /* 0x040fe40000784270 */
[C---:B------:R-:W-:Y:S02]  /*1d280*/  ISETP.GT.AND P5, PT, R0.reuse, 0x61, P1 ;  /* 0x000000610000780c */ /* 0x040fe40000fa4270 */
[C---:B------:R-:W-:Y:S01]  /*1d290*/  ISETP.GT.AND P3, PT, R0.reuse, 0x60, P1 ;  /* 0x000000600000780c */ /* 0x040fe20000f64270 */
[-C--:B------:R-:W-:Y:S01]  /*1d2a0*/  FMUL R71, R71, R2.reuse ;  /* 0x0000000247477220 */ /* 0x080fe20000400000 */
[----:B------:R-:W-:Y:S01]  /*1d2b0*/  ISETP.GT.AND P6, PT, R0, 0x61, P0 ;  /* 0x000000610000780c */ /* 0x000fe200007c4270 */
[-C--:B------:R-:W-:Y:S01]  /*1d2c0*/  FMUL R73, R73, R2.reuse ;  /* 0x0000000249497220 */ /* 0x080fe20000400000 */
[----:B0-----:R-:W-:Y:S01]  /*1d2d0*/  @P2 IMAD.MOV.U32 R6, RZ, RZ, R8 ;  /* 0x000000ffff062224 */ /* 0x001fe200078e0008 */
[----:B------:R-:W-:Y:S01]  /*1d2e0*/  @P2 MOV R7, R9 ;  /* 0x0000000900072202 */ /* 0x000fe20000000f00 */
[-C--:B------:R-:W-:Y:S01]  /*1d2f0*/  FMUL R13, R72, R2.reuse ;  /* 0x00000002480d7220 */ /* 0x080fe20000400000 */
[----:B------:R-:W-:-:S03]  /*1d300*/  FMUL R3, R74, R2 ;  /* 0x000000024a037220 */ /* 0x000fc60000400000 */
        /* <DEDUP_REMOVED lines=15> */
[-C--:B------:R-:W-:Y:S01]  /*1d400*/  FMUL R11, R76, R2.reuse ;  /* 0x000000024c0b7220 */ /* 0x080fe20000400000 */
[----:B------:R-:W-:Y:S01]  /*1d410*/  FMUL R13, R78, R2 ;  /* 0x000000024e0d7220 */ /* 0x000fe20000400000 */
        /* <DEDUP_REMOVED lines=16> */
[----:B------:R-:W-:Y:S01]  /*1d520*/  ISETP.GT.AND P6, PT, R0, 0x79, P1 ;  /* 0x000000790000780c */ /* 0x000fe20000fc4270 */
[----:B------:R-:W-:Y:S02]  /*1d530*/  FMUL R83, R83, R2 ;  /* 0x0000000253537220 */ /* 0x000fe40000400000 */
[----:B------:R-:W-:Y:S04]  /*1d540*/  @P4 STG.E desc[UR44][R4.64+0x1c0], R3 ;  /* 0x0001c00304004986 */ /* 0x000fe8000c10192c */
[----:B------:R-:W-:Y:S01]  /*1d550*/  @P2 STG.E desc[UR44][R4.64+0x1c4], R81 ;  /* 0x0001c45104002986 */ /* 0x000fe2000c10192c */
[----:B0-----:R-:W-:Y:S01]  /*1d560*/  @P5 IMAD.MOV.U32 R6, RZ, RZ, R8 ;  /* 0x000000ffff065224 */ /* 0x001fe200078e0008 */
[----:B------:R-:W-:-:S02]  /*1d570*/  @P5 MOV R7, R9 ;  /* 0x0000000900075202 */ /* 0x000fc40000000f00 */
        /* <DEDUP_REMOVED lines=31> */
[----:B------:R-:W-:-:S05]  /*1d770*/  @P6 MOV R7, R9 ;  /* 0x0000000900076202 */ /* 0x000fca0000000f00 */
        /* <DEDUP_REMOVED lines=71> */
[----:B0-----:R-:W-:Y:S01]  /*1dbf0*/  @P6 MOV R6, R8 ;  /* 0x0000000800066202 */ /* 0x001fe20000000f00 */
[----:B------:R-:W-:-:S05]  /*1dc00*/  @P6 IMAD.MOV.U32 R7, RZ, RZ, R9 ;  /* 0x000000ffff076224 */ /* 0x000fca00078e0009 */
[----:B------:R0:W-:Y:S01]  /*1dc10*/  @P6 STG.E desc[UR44][R6.64+0x284], R107 ;  /* 0x0002846b06006986 */ /* 0x0001e2000c10192c */
[C---:B------:R-:W-:Y:S01]  /*1dc20*/  ISETP.GT.AND P6, PT, R0.reuse, 0xb1, P1 ;  /* 0x000000b10000780c */ /* 0x040fe20000fc4270 */
[----:B------:R-:W-:Y:S02]  /*1dc30*/  FMUL R111, R111, R2 ;  /* 0x000000026f6f7220 */ /* 0x000fe40000400000 */
[----:B------:R1:W-:Y:S01]  /*1dc40*/  @P4 STG.E desc[UR44][R4.64+0x2a0], R3 ;  /* 0x0002a00304004986 */ /* 0x0003e2000c10192c */
[----:B------:R-:W-:-:S03]  /*1dc50*/  ISETP.GT.AND P4, PT, R0, 0xb0, P1 ;  /* 0x000000b00000780c */ /* 0x000fc60000f84270 */
[----:B------:R-:W-:Y:S01]  /*1dc60*/  @P2 STG.E desc[UR44][R4.64+0x2a4], R109 ;  /* 0x0002a46d04002986 */ /* 0x000fe2000c10192c */
[----:B0-----:R-:W-:Y:S02]  /*1dc70*/  @P5 MOV R6, R8 ;  /* 0x0000000800065202 */ /* 0x001fe40000000f00 */
[----:B------:R-:W-:Y:S02]  /*1dc80*/  @P5 MOV R7, R9 ;  /* 0x0000000900075202 */ /* 0x000fe40000000f00 */
[----:B------:R-:W-:-:S03]  /*1dc90*/  ISETP.GT.AND P2, PT, R0, 0xb0, P0 ;  /* 0x000000b00000780c */ /* 0x000fc60000744270 */
[----:B------:R0:W-:Y:S01]  /*1dca0*/  @P5 STG.E desc[UR44][R6.64+0x2a0], R13 ;  /* 0x0002a00d06005986 */ /* 0x0001e2000c10192c */
[-C--:B------:R-:W-:Y:S01]  /*1dcb0*/  FMUL R113, R113, R2.reuse ;  /* 0x0000000271717220 */ /* 0x080fe20000400000 */
[----:B-1----:R-:W-:Y:S01]  /*1dcc0*/  FMUL R3, R112, R2 ;  /* 0x0000000270037220 */ /* 0x002fe20000400000 */
        /* <DEDUP_REMOVED lines=8> */
[C---:B------:R-:W-:Y:S02]  /*1dd50*/  ISETP.GT.AND P4, PT, R0.reuse, 0xb9, P1 ;  /* 0x000000b90000780c */ /* 0x040fe40000f84270 */
[----:B0-----:R-:W-:Y:S01]  /*1dd60*/  @P2 MOV R6, R8 ;  /* 0x0000000800062202 */ /* 0x001fe20000000f00 */
[----:B------:R-:W-:Y:S01]  /*1dd70*/  @P2 IMAD.MOV.U32 R7, RZ, RZ, R9 ;  /* 0x000000ffff072224 */ /* 0x000fe200078e0009 */
[----:B------:R-:W-:Y:S01]  /*1dd80*/  ISETP.GT.AND P5, PT, R0, 0xb8, P1 ;  /* 0x000000b80000780c */ /* 0x000fe20000fa4270 */
[----:B------:R-:W-:-:S03]  /*1dd90*/  FMUL R115, R115, R2 ;  /* 0x0000000273737220 */ /* 0x000fc60000400000 */
[----:B------:R0:W-:Y:S01]  /*1dda0*/  @P2 STG.E desc[UR44][R6.64+0x2c0], R11 ;  /* 0x0002c00b06002986 */ /* 0x0001e2000c10192c */
[----:B------:R-:W-:Y:S01]  /*1ddb0*/  ISETP.GT.AND P2, PT, R0, 0xb9, P0 ;  /* 0x000000b90000780c */ /* 0x000fe20000744270 */
[-C--:B------:R-:W-:Y:S01]  /*1ddc0*/  FMUL R117, R117, R2.reuse ;  /* 0x0000000275757220 */ /* 0x080fe20000400000 */
[-C--:B------:R-:W-:Y:S01]  /*1ddd0*/  FMUL R13, R116, R2.reuse ;  /* 0x00000002740d7220 */ /* 0x080fe20000400000 */
[----:B-1----:R-:W-:Y:S01]  /*1dde0*/  FMUL R3, R118, R2 ;  /* 0x0000000276037220 */ /* 0x002fe20000400000 */
[----:B0-----:R-:W-:Y:S02]  /*1ddf0*/  @P3 MOV R6, R8 ;  /* 0x0000000800063202 */ /* 0x001fe40000000f00 */
        /* <DEDUP_REMOVED lines=12> */
[----:B0-----:R-:W-:Y:S01]  /*1dec0*/  @P2 MOV R6, R8 ;  /* 0x0000000800062202 */ /* 0x001fe20000000f00 */
[----:B------:R-:W-:-:S05]  /*1ded0*/  @P2 IMAD.MOV.U32 R7, RZ, RZ, R9 ;  /* 0x000000ffff072224 */ /* 0x000fca00078e0009 */
[----:B------:R0:W-:Y:S01]  /*1dee0*/  @P2 STG.E desc[UR44][R6.64+0x2e4], R119 ;  /* 0x0002e47706002986 */ /* 0x0001e2000c10192c */
[----:B------:R-:W-:Y:S01]  /*1def0*/  ISETP.GT.AND P2, PT, R0, 0xc1, P0 ;  /* 0x000000c10000780c */ /* 0x000fe20000744270 */
[-C--:B------:R-:W-:Y:S02]  /*1df00*/  FMUL R11, R120, R2.reuse ;  /* 0x00000002780b7220 */ /* 0x080fe40000400000 */
[----:B------:R-:W-:Y:S01]  /*1df10*/  @P4 STG.E desc[UR44][R4.64+0x304], R121 ;  /* 0x0003047904004986 */ /* 0x000fe2000c10192c */
[----:B------:R-:W-:Y:S01]  /*1df20*/  ISETP.GT.AND P4, PT, R0, 0xc8, P0 ;  /* 0x000000c80000780c */ /* 0x000fe20000784270 */
[----:B------:R-:W-:Y:S01]  /*1df30*/  FMUL R13, R122, R2 ;  /* 0x000000027a0d7220 */ /* 0x000fe20000400000 */
[C---:B------:R-:W-:Y:S01]  /*1df40*/  ISETP.GT.AND P6, PT, R0.reuse, 0xc9, P1 ;  /* 0x000000c90000780c */ /* 0x040fe20000fc4270 */
[----:B------:R1:W-:Y:S01]  /*1df50*/  @P3 STG.E desc[UR44][R4.64+0x300], R11 ;  /* 0x0003000b04003986 */ /* 0x0003e2000c10192c */
[----:B------:R-:W-:Y:S02]  /*1df60*/  ISETP.GT.AND P3, PT, R0, 0xc8, P1 ;  /* 0x000000c80000780c */ /* 0x000fe40000f64270 */
[----:B0-----:R-:W-:-:S02]  /*1df70*/  @P5 MOV R6, R8 ;  /* 0x0000000800065202 */ /* 0x001fc40000000f00 */
        /* <DEDUP_REMOVED lines=12> */
[----:B0-----:R-:W-:Y:S01]  /*1e040*/  @P4 MOV R6, R8 ;  /* 0x0000000800064202 */ /* 0x001fe20000000f00 */
[----:B------:R-:W-:-:S05]  /*1e050*/  @P4 IMAD.MOV.U32 R7, RZ, RZ, R9 ;  /* 0x000000ffff074224 */ /* 0x000fca00078e0009 */
[----:B------:R0:W-:Y:S01]  /*1e060*/  @P4 STG.E desc[UR44][R6.64+0x320], R11 ;  /* 0x0003200b06004986 */ /* 0x0001e2000c10192c */
[C---:B------:R-:W-:Y:S02]  /*1e070*/  ISETP.GT.AND P4, PT, R0.reuse, 0xd0, P0 ;  /* 0x000000d00000780c */ /* 0x040fe40000784270 */
[C---:B------:R-:W-:Y:S02]  /*1e080*/  ISETP.GT.AND P3, PT, R0.reuse, 0xd0, P1 ;  /* 0x000000d00000780c */ /* 0x040fe40000f64270 */
[C---:B------:R-:W-:Y:S01]  /*1e090*/  ISETP.GT.AND P5, PT, R0.reuse, 0xd1, P1 ;  /* 0x000000d10000780c */ /* 0x040fe20000fa4270 */
[----:B------:R-:W-:Y:S01]  /*1e0a0*/  FMUL R127, R127, R2 ;  /* 0x000000027f7f7220 */ /* 0x000fe20000400000 */
[----:B------:R-:W-:Y:S02]  /*1e0b0*/  ISETP.GT.AND P6, PT, R0, 0xd1, P0 ;  /* 0x000000d10000780c */ /* 0x000fe400007c4270 */
[----:B0-----:R-:W-:Y:S02]  /*1e0c0*/  @P2 MOV R6, R8 ;  /* 0x0000000800062202 */ /* 0x001fe40000000f00 */
[----:B------:R-:W-:Y:S01]  /*1e0d0*/  @P2 MOV R7, R9 ;  /* 0x0000000900072202 */ /* 0x000fe20000000f00 */
[-C--:B------:R-:W-:Y:S01]  /*1e0e0*/  FMUL R13, R128, R2.reuse ;  /* 0x00000002800d7220 */ /* 0x080fe20000400000 */
[-C--:B------:R-:W-:Y:S01]  /*1e0f0*/  FMUL R129, R129, R2.reuse ;  /* 0x0000000281817220 */ /* 0x080fe20000400000 */
[----:B------:R-:W-:-:S02]  /*1e100*/  FMUL R3, R130, R2 ;  /* 0x0000000282037220 */ /* 0x000fc40000400000 */
        /* <DEDUP_REMOVED lines=15> */
[-C--:B------:R-:W-:Y:S01]  /*1e200*/  FMUL R11, R132, R2.reuse ;  /* 0x00000002840b7220 */ /* 0x080fe20000400000 */
[----:B------:R-:W-:Y:S01]  /*1e210*/  ISETP.GT.AND P4, PT, R0, 0xe0, P1 ;  /* 0x000000e00000780c */ /* 0x000fe20000f84270 */
[----:B------:R-:W-:Y:S01]  /*1e220*/  FMUL R13, R134, R2 ;  /* 0x00000002860d7220 */ /* 0x000fe20000400000 */
[----:B------:R-:W-:Y:S01]  /*1e230*/  @P5 STG.E desc[UR44][R4.64+0x364], R133 ;  /* 0x0003648504005986 */ /* 0x000fe2000c10192c */
[----:B------:R-:W-:-:S03]  /*1e240*/  ISETP.GT.AND P5, PT, R0, 0xe0, P0 ;  /* 0x000000e00000780c */ /* 0x000fc600007a4270 */
[----:B------:R1:W-:Y:S01]  /*1e250*/  @P2 STG.E desc[UR44][R4.64+0x360], R11 ;  /* 0x0003600b04002986 */ /* 0x0003e2000c10192c */
[----:B0-----:R-:W-:Y:S02]  /*1e260*/  @P3 MOV R6, R8 ;  /* 0x0000000800063202 */ /* 0x001fe40000000f00 */
[-C--:B------:R-:W-:Y:S02]  /*1e270*/  @P3 MOV R7, R9.reuse ;  /* 0x0000000900073202 */ /* 0x080fe40000000f00 */
[----:B------:R-:W-:Y:S01]  /*1e280*/  ISETP.GT.AND P2, PT, R0, 0xe1, P1 ;  /* 0x000000e10000780c */ /* 0x000fe20000f44270 */
        /* <DEDUP_REMOVED lines=9> */
[----:B------:R1:W-:Y:S01]  /*1e320*/  @P4 STG.E desc[UR44][R4.64+0x380], R3 ;  /* 0x0003800304004986 */ /* 0x0003e2000c10192c */
[C---:B------:R-:W-:Y:S02]  /*1e330*/  ISETP.GT.AND P4, PT, R0.reuse, 0xe8, P0 ;  /* 0x000000e80000780c */ /* 0x040fe40000784270 */
[C---:B------:R-:W-:Y:S01]  /*1e340*/  ISETP.GT.AND P6, PT, R0.reuse, 0xe9, P1 ;  /* 0x000000e90000780c */ /* 0x040fe20000fc4270 */
[----:B------:R-:W-:Y:S01]  /*1e350*/  @P2 STG.E desc[UR44][R4.64+0x384], R137 ;  /* 0x0003848904002986 */ /* 0x000fe2000c10192c */
[----:B------:R-:W-:Y:S02]  /*1e360*/  ISETP.GT.AND P2, PT, R0, 0xe8, P1 ;  /* 0x000000e80000780c */ /* 0x000fe40000f44270 */
[----:B0-----:R-:W-:Y:S01]  /*1e370*/  @P5 MOV R6, R8 ;  /* 0x0000000800065202 */ /* 0x001fe20000000f00 */
[----:B------:R-:W-:-:S02]  /*1e380*/  @P5 IMAD.MOV.U32 R7, RZ, RZ, R9 ;  /* 0x000000ffff075224 */ /* 0x000fc400078e0009 */
[----:B------:R-:W-:-:S03]  /*1e390*/  FMUL R139, R139, R2 ;  /* 0x000000028b8b7220 */ /* 0x000fc60000400000 */
[----:B------:R0:W-:Y:S01]  /*1e3a0*/  @P5 STG.E desc[UR44][R6.64+0x380], R11 ;  /* 0x0003800b06005986 */ /* 0x0001e2000c10192c */
[----:B------:R-:W-:Y:S01]  /*1e3b0*/  ISETP.GT.AND P5, PT, R0, 0xe9, P0 ;  /* 0x000000e90000780c */ /* 0x000fe200007a4270 */
[-C--:B-1----:R-:W-:Y:S01]  /*1e3c0*/  FMUL R3, R140, R2.reuse ;  /* 0x000000028c037220 */ /* 0x082fe20000400000 */
[-C--:B------:R-:W-:Y:S01]  /*1e3d0*/  FMUL R141, R141, R2.reuse ;  /* 0x000000028d8d7220 */ /* 0x080fe20000400000 */
[----:B------:R-:W-:Y:S01]  /*1e3e0*/  FMUL R13, R142, R2 ;  /* 0x000000028e0d7220 */ /* 0x000fe20000400000 */
[----:B0-----:R-:W-:Y:S02]  /*1e3f0*/  @P3 MOV R6, R8 ;  /* 0x0000000800063202 */ /* 0x001fe40000000f00 */
        /* <DEDUP_REMOVED lines=8> */
[C---:B------:R-:W-:Y:S01]  /*1e480*/  ISETP.GT.AND P4, PT, R0.reuse, 0xf0, P0 ;  /* 0x000000f00000780c */ /* 0x040fe20000784270 */
[-C--:B------:R-:W-:Y:S01]  /*1e490*/  FMUL R143, R143, R2.reuse ;  /* 0x000000028f8f7220 */ /* 0x080fe20000400000 */
[----:B------:R-:W-:Y:S01]  /*1e4a0*/  ISETP.GT.AND P2, PT, R0, 0xf1, P1 ;  /* 0x000000f10000780c */ /* 0x000fe20000f44270 */
[----:B------:R-:W-:Y:S01]  /*1e4b0*/  FMUL R11, R144, R2 ;  /* 0x00000002900b7220 */ /* 0x000fe20000400000 */
[----:B------:R-:W-:Y:S02]  /*1e4c0*/  ISETP.GT.AND P6, PT, R0, 0xf1, P0 ;  /* 0x000000f10000780c */ /* 0x000fe400007c4270 */
[----:B0-----:R-:W-:Y:S01]  /*1e4d0*/  @P5 MOV R6, R8 ;  /* 0x0000000800065202 */ /* 0x001fe20000000f00 */
[----:B------:R-:W-:Y:S02]  /*1e4e0*/  @P5 IMAD.MOV.U32 R7, RZ, RZ, R9 ;  /* 0x000000ffff075224 */ /* 0x000fe400078e0009 */
[----:B------:R-:W-:-:S03]  /*1e4f0*/  FMUL R145, R145, R2 ;  /* 0x0000000291917220 */ /* 0x000fc60000400000 */
[----:B------:R0:W-:Y:S01]  /*1e500*/  @P5 STG.E desc[UR44][R6.64+0x3a4], R143 ;  /* 0x0003a48f06005986 */ /* 0x0001e2000c10192c */
[----:B------:R-:W-:-:S03]  /*1e510*/  ISETP.GT.AND P5, PT, R0, 0xf8, P0 ;  /* 0x000000f80000780c */ /* 0x000fc600007a4270 */
[----:B------:R1:W-:Y:S01]  /*1e520*/  @P3 STG.E desc[UR44][R4.64+0x3c0], R11 ;  /* 0x0003c00b04003986 */ /* 0x0003e2000c10192c */
[----:B------:R-:W-:Y:S01]  /*1e530*/  ISETP.GT.AND P3, PT, R0, 0xf8, P1 ;  /* 0x000000f80000780c */ /* 0x000fe20000f64270 */
[----:B------:R-:W-:Y:S01]  /*1e540*/  FMUL R3, R146, R2 ;  /* 0x0000000292037220 */ /* 0x000fe20000400000 */
[C---:B------:R-:W-:Y:S01]  /*1e550*/  ISETP.GT.AND P1, PT, R0.reuse, 0xf9, P1 ;  /* 0x000000f90000780c */ /* 0x040fe20000f24270 */
[----:B------:R-:W-:Y:S01]  /*1e560*/  @P2 STG.E desc[UR44][R4.64+0x3c4], R145 ;  /* 0x0003c49104002986 */ /* 0x000fe2000c10192c */
[----:B0-----:R-:W-:Y:S02]  /*1e570*/  @P4 MOV R6, R8 ;  /* 0x0000000800064202 */ /* 0x001fe40000000f00 */
[----:B------:R-:W-:Y:S01]  /*1e580*/  @P4 MOV R7, R9 ;  /* 0x0000000900074202 */ /* 0x000fe20000000f00 */
[-C--:B------:R-:W-:Y:S01]  /*1e590*/  FMUL R147, R147, R2.reuse ;  /* 0x0000000293937220 */ /* 0x080fe20000400000 */
[----:B------:R-:W-:Y:S01]  /*1e5a0*/  ISETP.GT.AND P0, PT, R0, 0xf9, P0 ;  /* 0x000000f90000780c */ /* 0x000fe20000704270 */
[----:B------:R-:W-:-:S02]  /*1e5b0*/  FMUL R13, R148, R2 ;  /* 0x00000002940d7220 */ /* 0x000fc40000400000 */
[----:B------:R0:W-:Y:S01]  /*1e5c0*/  @P4 STG.E desc[UR44][R6.64+0x3c0], R3 ;  /* 0x0003c00306004986 */ /* 0x0001e2000c10192c */
[-C--:B------:R-:W-:Y:S01]  /*1e5d0*/  FMUL R149, R149, R2.reuse ;  /* 0x0000000295957220 */ /* 0x080fe20000400000 */
[-C--:B-1----:R-:W-:Y:S01]  /*1e5e0*/  FMUL R11, R150, R2.reuse ;  /* 0x00000002960b7220 */ /* 0x082fe20000400000 */
[----:B------:R-:W-:Y:S01]  /*1e5f0*/  FMUL R151, R151, R2 ;  /* 0x0000000297977220 */ /* 0x000fe20000400000 */
[----:B0-----:R-:W-:Y:S01]  /*1e600*/  @P6 IMAD.MOV.U32 R6, RZ, RZ, R8 ;  /* 0x000000ffff066224 */ /* 0x001fe200078e0008 */
[----:B------:R-:W-:-:S05]  /*1e610*/  @P6 MOV R7, R9 ;  /* 0x0000000900076202 */ /* 0x000fca0000000f00 */
[----:B------:R-:W-:Y:S04]  /*1e620*/  @P6 STG.E desc[UR44][R6.64+0x3c4], R147 ;  /* 0x0003c49306006986 */ /* 0x000fe8000c10192c */
[----:B------:R-:W-:Y:S04]  /*1e630*/  @P3 STG.E desc[UR44][R4.64+0x3e0], R13 ;  /* 0x0003e00d04003986 */ /* 0x000fe8000c10192c */
[----:B------:R0:W-:Y:S02]  /*1e640*/  @P1 STG.E desc[UR44][R4.64+0x3e4], R149 ;  /* 0x0003e49504001986 */ /* 0x0001e4000c10192c */
[----:B0-----:R-:W-:Y:S01]  /*1e650*/  @P5 MOV R4, R8 ;  /* 0x0000000800045202 */ /* 0x001fe20000000f00 */
[----:B------:R-:W-:-:S05]  /*1e660*/  @P5 IMAD.MOV.U32 R5, RZ, RZ, R9 ;  /* 0x000000ffff055224 */ /* 0x000fca00078e0009 */
[----:B------:R0:W-:Y:S04]  /*1e670*/  @P5 STG.E desc[UR44][R4.64+0x3e0], R11 ;  /* 0x0003e00b04005986 */ /* 0x0001e8000c10192c */
[----:B------:R0:W-:Y:S02]  /*1e680*/  @P0 STG.E desc[UR44][R8.64+0x3e4], R151 ;  /* 0x0003e49708000986 */ /* 0x0001e4000c10192c */
.L_x_536:
[----:B------:R-:W-:Y:S05]  /*1e690*/  BSYNC B0 ;  /* 0x0000000000007941 */ /* 0x000fea0003800000 */
.L_x_28:
[----:B0-----:R-:W5:Y:S04]  /*1e6a0*/  LDL.LU R5, [R1+0x200] ;  /* 0x0002000001057983 */ /* 0x001f680000300800 */
[----:B------:R-:W5:Y:S01]  /*1e6b0*/  LDL.LU R4, [R1+0x204] ;  /* 0x0002040001047983 */ /* 0x000f620000300800 */
[----:B------:R-:W-:Y:S01]  /*1e6c0*/  ULDC UR4, c[0x0][0xc] ;  /* 0x0000030000047ab9 */ /* 0x000fe20000000800 */
[----:B------:R-:W-:Y:S01]  /*1e6d0*/  ULDC UR5, c[0x0][0x10] ;  /* 0x0000040000057ab9 */ /* 0x000fe20000000800 */
[----:B------:R-:W5:Y:S01]  /*1e6e0*/  LDC R3, c[0x0][0x14] ;  /* 0x00000500ff037b82 */ /* 0x000f620000000800 */
[----:B------:R-:W-:Y:S01]  /*1e6f0*/  UIMAD.WIDE.U32 UR4, UR4, UR5, URZ ;  /* 0x00000005040472a5 */ /* 0x000fe2000f8e003f */
[----:B------:R-:W-:Y:S01]  /*1e700*/  PRMT R0, RZ, 0x7610, R0 ;  /* 0x00007610ff007816 */ /* 0x000fe20000000000 */
[----:B------:R-:W-:Y:S01]  /*1e710*/  UMOV UR41, 0xffffffff ;  /* 0xffffffff00297882 */ /* 0x000fe20000000000 */
[----:B------:R-:W-:-:S03]  /*1e720*/  UMOV UR42, 0xffffffff ;  /* 0xffffffff002a7882 */ /* 0x000fc60000000000 */
[----:B-----5:R-:W-:-:S04]  /*1e730*/  IMAD.WIDE.U32 R4, R3, UR4, R4 ;  /* 0x0000000403047c25 */ /* 0x020fc8000f8e0004 */
[----:B------:R-:W-:Y:S01]  /*1e740*/  IMAD R3, R3, UR5, RZ ;  /* 0x0000000503037c24 */ /* 0x000fe2000f8e02ff */
[----:B------:R-:W-:Y:S01]  /*1e750*/  MOV R7, R4 ;  /* 0x0000000400077202 */ /* 0x000fe20000000f00 */
[----:B------:R-:W-:Y:S02]  /*1e760*/  ULDC.64 UR4, c[0x0][0x650] ;  /* 0x0001940000047ab9 */ /* 0x000fe40000000a00 */
[----:B------:R-:W-:Y:S02]  /*1e770*/  ISETP.GE.U32.AND P0, PT, R4, UR4, PT ;  /* 0x0000000404007c0c */ /* 0x000fe4000bf06070 */
[----:B------:R-:W-:-:S04]  /*1e780*/  IADD3 R6, R5, R3, RZ ;  /* 0x0000000305067210 */ /* 0x000fc80007ffe0ff */
[----:B------:R-:W-:Y:S01]  /*1e790*/  ISETP.GE.U32.AND.EX P0, PT, R6, UR5, PT, P0 ;  /* 0x0000000506007c0c */ /* 0x000fe2000bf06100 */
[----:B------:R0:W-:Y:S04]  /*1e7a0*/  STL [R1+0x200], R6 ;  /* 0x0002000601007387 */ /* 0x0001e80000100800 */
[----:B------:R0:W-:Y:S08]  /*1e7b0*/  STL [R1+0x204], R7 ;  /* 0x0002040701007387 */ /* 0x0001f00000100800 */
[----:B------:R-:W-:Y:S05]  /*1e7c0*/  @P0 BRA `(.L_x_537) ;  /* 0x0000000400880947 */ /* 0x000fea0003800000 */
[----:B------:R-:W5:Y:S01]  /*1e7d0*/  S2UR UR6, SR_CTAID.X ;  /* 0x00000000000679c3 */ /* 0x000f620000002500 */
[----:B------:R-:W-:Y:S01]  /*1e7e0*/  ULDC.64 UR12, c[0x0][0x628] ;  /* 0x00018a00000c7ab9 */ /* 0x000fe20000000a00 */
[----:B------:R-:W-:Y:S01]  /*1e7f0*/  ULDC UR4, c[0x0][0x150] ;  /* 0x0000540000047ab9 */ /* 0x000fe20000000800 */
[----:B------:R-:W-:Y:S01]  /*1e800*/  ISETP.NE.U32.AND P0, PT, RZ, UR12, PT ;  /* 0x0000000cff007c0c */ /* 0x000fe2000bf05070 */
[----:B------:R-:W-:Y:S01]  /*1e810*/  ULDC UR15, c[0x0][0x630] ;  /* 0x00018c00000f7ab9 */ /* 0x000fe20000000800 */
[C---:B------:R-:W-:Y:S01]  /*1e820*/  R2UR UR16, R7.reuse ;  /* 0x00000000071072ca */ /* 0x040fe200000e0000 */
[----:B------:R-:W-:Y:S01]  /*1e830*/  ULDC UR19, c[0x0][0x154] ;  /* 0x0000550000137ab9 */ /* 0x000fe20000000800 */
[----:B------:R-:W-:Y:S01]  /*1e840*/  ISETP.NE.AND.EX P0, PT, RZ, UR13, PT, P0 ;  /* 0x0000000dff007c0c */ /* 0x000fe2000bf05300 */
[----:B------:R-:W0:Y:S01]  /*1e850*/  S2UR UR18, SR_CTAID.Y ;  /* 0x00000000001279c3 */ /* 0x000e220000002600 */
[----:B------:R-:W-:Y:S02]  /*1e860*/  R2UR UR17, R6 ;  /* 0x00000000061172ca */ /* 0x000fe400000e0000 */
[----:B------:R-:W-:-:S02]  /*1e870*/  R2UR UR10, R7 ;  /* 0x00000000070a72ca */ /* 0x000fc400000e0000 */
[----:B------:R-:W-:Y:S02]  /*1e880*/  R2UR UR11, R6 ;  /* 0x00000000060b72ca */ /* 0x000fe400000e0000 */
[----:B-----5:R-:W-:-:S05]  /*1e890*/  I2FP.F32.U32 R0, UR6 ;  /* 0x0000000600007c45 */ /* 0x020fca0008201000 */
[----:B------:R-:W-:-:S04]  /*1e8a0*/  FMUL R0, R0, UR4 ;  /* 0x0000000400007c20 */ /* 0x000fc80008400000 */
[----:B------:R0:W0:Y:S01]  /*1e8b0*/  F2I.U32.TRUNC.NTZ R3, R0 ;  /* 0x0000000000037305 */ /* 0x000022000020f000 */
[----:B------:R-:W-:Y:S05]  /*1e8c0*/  @!P0 BRA `(.L_x_538) ;  /* 0x0000000000308947 */ /* 0x000fea0003800000 */
        /* <DEDUP_REMOVED lines=12> */
.L_x_538:
[----:B------:R-:W-:Y:S01]  /*1e990*/  USHF.R.U64 UR42, UR10, UR15, UR11 ;  /* 0x0000000f0a2a7299 */ /* 0x000fe2000800120b */
[----:B0-----:R-:W-:Y:S01]  /*1e9a0*/  I2FP.F32.U32 R0, UR18 ;  /* 0x0000001200007c45 */ /* 0x001fe20008201000 */
[----:B------:R-:W-:Y:S02]  /*1e9b0*/  USHF.R.U32.HI UR4, URZ, UR15, UR11 ;  /* 0x0000000f3f047299 */ /* 0x000fe4000801160b */
        /* <DEDUP_REMOVED lines=8> */
[----:B------:R-:W-:Y:S01]  /*1ea40*/  UIMAD.WIDE.U32 UR8, UR10, UR12, UR8 ;  /* 0x0000000c0a0872a5 */ /* 0x000fe2000f8e0008 */
[----:B------:R-:W-:Y:S01]  /*1ea50*/  R2UR UR12, R3 ;  /* 0x00000000030c72ca */ /* 0x000fe200000e0000 */
[----:B------:R-:W-:Y:S01]  /*1ea60*/  UIMAD UR10, UR10, UR13, UR4 ;  /* 0x0000000d0a0a72a4 */ /* 0x000fe2000f8e0204 */
[----:B------:R-:W-:Y:S01]  /*1ea70*/  ULDC UR11, c[0x0][0x618] ;  /* 0x00018600000b7ab9 */ /* 0x000fe20000000800 */
[----:B------:R-:W-:Y:S02]  /*1ea80*/  ULDC UR21, c[0x0][0x658] ;  /* 0x0001960000157ab9 */ /* 0x000fe40000000800 */
[----:B------:R-:W-:Y:S01]  /*1ea90*/  UIADD3 UR9, UR9, UR10, URZ ;  /* 0x0000000a09097290 */ /* 0x000fe2000fffe03f */
[----:B------:R-:W-:Y:S01]  /*1eaa0*/  UMOV UR15, 0xffffffff ;  /* 0xffffffff000f7882 */ /* 0x000fe20000000000 */
[----:B------:R-:W-:Y:S01]  /*1eab0*/  ULDC.64 UR4, c[0x0][0x640] ;  /* 0x0001900000047ab9 */ /* 0x000fe20000000a00 */
[----:B------:R-:W-:Y:S01]  /*1eac0*/  USHF.L.U32 UR15, UR15, UR21, URZ ;  /* 0x000000150f0f7299 */ /* 0x000fe2000800063f */
[----:B------:R-:W-:Y:S01]  /*1ead0*/  ISETP.NE.U32.AND P0, PT, RZ, UR4, PT ;  /* 0x00000004ff007c0c */ /* 0x000fe2000bf05070 */
[----:B------:R-:W-:-:S02]  /*1eae0*/  USHF.R.U64 UR16, UR8, UR11, UR9 ;  /* 0x0000000b08107299 */ /* 0x000fc40008001209 */
[----:B------:R-:W-:Y:S01]  /*1eaf0*/  USHF.R.U32.HI UR8, URZ, UR11, UR9 ;  /* 0x0000000b3f087299 */ /* 0x000fe20008011609 */
[----:B0-----:R-:W-:Y:S01]  /*1eb00*/  R2UR UR14, R0 ;  /* 0x00000000000e72ca */ /* 0x001fe200000e0000 */
[----:B------:R-:W-:Y:S01]  /*1eb10*/  ULDC UR17, c[0x0][0x608] ;  /* 0x0001820000117ab9 */ /* 0x000fe20000000800 */
[----:B------:R-:W-:Y:S01]  /*1eb20*/  ULOP3.LUT UR40, URZ, UR15, URZ, 0x33, !UPT ;  /* 0x0000000f3f287292 */ /* 0x000fe2000f8e333f */
[----:B------:R-:W-:Y:S01]  /*1eb30*/  ISETP.NE.AND.EX P0, PT, RZ, UR5, PT, P0 ;  /* 0x00000005ff007c0c */ /* 0x000fe2000bf05300 */
[----:B------:R-:W-:Y:S02]  /*1eb40*/  USHF.R.U64 UR15, UR16, UR17, UR8 ;  /* 0x00000011100f7299 */ /* 0x000fe40008001208 */
[----:B------:R-:W-:Y:S02]  /*1eb50*/  USHF.R.U32.HI UR8, URZ, UR17, UR8 ;  /* 0x000000113f087299 */ /* 0x000fe40008011608 */
[----:B------:R-:W-:Y:S02]  /*1eb60*/  UIADD3 UR12, -UR12, URZ, URZ ;  /* 0x0000003f0c0c7290 */ /* 0x000fe4000fffe13f */
[----:B------:R-:W-:Y:S01]  /*1eb70*/  USHF.R.U64 UR17, UR15, UR21, UR8 ;  /* 0x000000150f117299 */ /* 0x000fe20008001208 */
[----:B------:R-:W-:Y:S01]  /*1eb80*/  UMOV UR19, 0x1 ;  /* 0x0000000100137882 */ /* 0x000fe20000000000 */
[----:B------:R-:W-:Y:S01]  /*1eb90*/  ULDC UR13, c[0x0][0x144] ;  /* 0x00005100000d7ab9 */ /* 0x000fe20000000800 */
[----:B------:R-:W-:Y:S01]  /*1eba0*/  ULDC UR7, c[0x0][0x600] ;  /* 0x0001800000077ab9 */ /* 0x000fe20000000800 */
[----:B------:R-:W-:-:S02]  /*1ebb0*/  USHF.L.U32 UR24, UR19, UR21, URZ ;  /* 0x0000001513187299 */ /* 0x000fc4000800063f */
[----:B------:R-:W-:Y:S02]  /*1ebc0*/  USHF.R.U32.HI UR8, URZ, UR21, UR8 ;  /* 0x000000153f087299 */ /* 0x000fe40008011608 */
[----:B------:R-:W-:Y:S02]  /*1ebd0*/  UIMAD UR21, UR13, UR12, UR6 ;  /* 0x0000000c0d1572a4 */ /* 0x000fe4000f8e0206 */
[----:B------:R-:W-:Y:S02]  /*1ebe0*/  UIADD3 UR20, UR7, -0x1, URZ ;  /* 0xffffffff07147890 */ /* 0x000fe4000fffe03f */
[----:B------:R-:W-:Y:S01]  /*1ebf0*/  UIADD3 UR19, -UR14, URZ, URZ ;  /* 0x0000003f0e137290 */ /* 0x000fe2000fffe13f */
        /* <DEDUP_REMOVED lines=17> */
.L_x_539:
[----:B------:R-:W-:Y:S01]  /*1ed10*/  UISETP.NE.AND UP0, UPT, UR39, URZ, UPT ;  /* 0x0000003f2700728c */ /* 0x000fe2000bf05270 */
[----:B------:R-:W-:Y:S01]  /*1ed20*/  IMAD.MOV.U32 R0, RZ, RZ, 0x1 ;  /* 0x00000001ff007424 */ /* 0x000fe200078e00ff */
[----:B------:R-:W-:Y:S02]  /*1ed30*/  USHF.R.U64 UR4, UR6, UR22, UR8 ;  /* 0x0000001606047299 */ /* 0x000fe40008001208 */
[----:B------:R-:W-:Y:S02]  /*1ed40*/  ULOP3.LUT UR40, UR15, UR40, URZ, 0xc0, !UPT ;  /* 0x000000280f287292 */ /* 0x000fe4000f8ec03f */
[----:B------:R-:W-:Y:S02]  /*1ed50*/  UIADD3 UR5, -UR4, URZ, URZ ;  /* 0x0000003f04057290 */ /* 0x000fe4000fffe13f */
[----:B------:R-:W-:Y:S02]  /*1ed60*/  UIMAD UR40, UR24, UR4, UR40 ;  /* 0x00000004182872a4 */ /* 0x000fe4000f8e0228 */
[----:B------:R-:W-:-:S02]  /*1ed70*/  ULOP3.LUT UR16, UR16, UR20, URZ, 0xc0, !UPT ;  /* 0x0000001410107292 */ /* 0x000fc4000f8ec03f */
[----:B------:R-:W-:Y:S02]  /*1ed80*/  @UP0 UIMAD UR21, UR25, UR19, UR18 ;  /* 0x00000013191502a4 */ /* 0x000fe4000f8e0212 */
[----:B------:R-:W-:-:S03]  /*1ed90*/  UIMAD UR4, UR5, UR23, UR17 ;  /* 0x00000017050472a4 */ /* 0x000fc6000f8e0211 */
[----:B------:R-:W-:Y:S01]  /*1eda0*/  ULDC UR5, c[0x0][0x610] ;  /* 0x0001840000057ab9 */ /* 0x000fe20000000800 */
[----:B------:R-:W-:Y:S02]  /*1edb0*/  UIMAD UR4, UR4, UR7, UR16 ;  /* 0x00000007040472a4 */ /* 0x000fe4000f8e0210 */
[----:B------:R-:W-:-:S04]  /*1edc0*/  UIMAD UR40, UR40, UR5, UR21 ;  /* 0x00000005282872a4 */ /* 0x000fc8000f8e0215 */
[----:B------:R-:W-:Y:S02]  /*1edd0*/  USEL UR41, UR4, UR40, !UP0 ;  /* 0x0000002804297287 */ /* 0x000fe4000c000000 */
[----:B------:R-:W-:-:S12]  /*1ede0*/  USEL UR40, UR40, UR4, !UP0 ;  /* 0x0000000428287287 */ /* 0x000fd8000c000000 */
.L_x_537:
[----:B------:R-:W-:-:S13]  /*1edf0*/  LOP3.LUT P0, RZ, R0, 0xff, RZ, 0xc0, !PT ;  /* 0x000000ff00ff7812 */ /* 0x000fda000780c0ff */
[----:B------:R-:W-:Y:S05]  /*1ee00*/  @P0 BRA `(.L_x_540) ;  /* 0xfffffe2000d80947 */ /* 0x000fea000383ffff */
[----:B------:R-:W-:Y:S05]  /*1ee10*/  EXIT ;  /* 0x000000000000794d */ /* 0x000fea0003800000 */
.L_x_3:
[----:B------:R-:W2:Y:S01]  /*1ee20*/  LDL R5, [R1+0x204] ;  /* 0x0002040001057983 */ /* 0x000ea20000100800 */
[----:B------:R-:W-:-:S03]  /*1ee30*/  ULDC.64 UR8, c[0x0][0x650] ;  /* 0x0001940000087ab9 */ /* 0x000fc60000000a00 */
[----:B------:R-:W3:Y:S01]  /*1ee40*/  LDL R4, [R1+0x200] ;  /* 0x0002000001047983 */ /* 0x000ee20000100800 */
[----:B------:R-:W-:Y:S01]  /*1ee50*/  PRMT R0, RZ, 0x7610, R0 ;  /* 0x00007610ff007816 */ /* 0x000fe20000000000 */
[----:B------:R-:W-:Y:S01]  /*1ee60*/  IMAD.MOV.U32 R10, RZ, RZ, -0x1 ;  /* 0xffffffffff0a7424 */ /* 0x000fe200078e00ff */
[----:B------:R-:W-:Y:S02]  /*1ee70*/  MOV R3, 0xffffffff ;  /* 0xffffffff00037802 */ /* 0x000fe40000000f00 */
[----:B------:R-:W-:Y:S02]  /*1ee80*/  MOV R2, 0xffffffff ;  /* 0xffffffff00027802 */ /* 0x000fe40000000f00 */
[----:B--2---:R-:W-:-:S04]  /*1ee90*/  ISETP.GE.U32.AND P0, PT, R5, UR8, PT ;  /* 0x0000000805007c0c */ /* 0x004fc8000bf06070 */
[----:B---3--:R-:W-:-:S13]  /*1eea0*/  ISETP.GE.U32.AND.EX P0, PT, R4, UR9, PT, P0 ;  /* 0x0000000904007c0c */ /* 0x008fda000bf06100 */
[----:B------:R-:W-:Y:S05]  /*1eeb0*/  @P0 BRA `(.L_x_541) ;  /* 0x00000004008c0947 */ /* 0x000fea0003800000 */
[----:B------:R-:W-:Y:S01]  /*1eec0*/  I2FP.F32.U32 R0, UR4 ;  /* 0x0000000400007c45 */ /* 0x000fe20008201000 */
[----:B0-----:R-:W-:Y:S01]  /*1eed0*/  ULDC.64 UR16, c[0x0][0x628] ;  /* 0x00018a0000107ab9 */ /* 0x001fe20000000a00 */
        /* <DEDUP_REMOVED lines=24> */
.L_x_542:
        /* <DEDUP_REMOVED lines=24> */
[----:B------:R-:W-:Y:S01]  /*1f1e0*/  UMOV UR19, 0x1 ;  /* 0x0000000100137882 */ /* 0x000fe20000000000 */
[----:B------:R-:W-:Y:S01]  /*1f1f0*/  ULDC UR20, c[0x0][0x608] ;  /* 0x0001820000147ab9 */ /* 0x000fe20000000800 */
[----:B------:R-:W-:Y:S01]  /*1f200*/  USHF.L.U32 UR26, UR19, UR23, URZ ;  /* 0x00000017131a7299 */ /* 0x000fe2000800063f */
[----:B------:R-:W-:Y:S01]  /*1f210*/  ISETP.NE.AND.EX P0, PT, RZ, UR9, PT, P0 ;  /* 0x00000009ff007c0c */ /* 0x000fe2000bf05300 */
[----:B------:R-:W-:Y:S02]  /*1f220*/  USHF.R.U64 UR19, UR18, UR20, UR11 ;  /* 0x0000001412137299 */ /* 0x000fe4000800120b */
[----:B------:R-:W-:Y:S02]  /*1f230*/  USHF.R.U32.HI UR11, URZ, UR20, UR11 ;  /* 0x000000143f0b7299 */ /* 0x000fe4000801160b */
[----:B------:R-:W-:-:S02]  /*1f240*/  UIADD3 UR15, -UR15, URZ, URZ ;  /* 0x0000003f0f0f7290 */ /* 0x000fc4000fffe13f */
[----:B------:R-:W-:Y:S01]  /*1f250*/  USHF.R.U64 UR20, UR19, UR23, UR11 ;  /* 0x0000001713147299 */ /* 0x000fe2000800120b */
[----:B------:R-:W-:Y:S01]  /*1f260*/  ULDC UR16, c[0x0][0x144] ;  /* 0x0000510000107ab9 */ /* 0x000fe20000000800 */
[----:B------:R-:W-:Y:S01]  /*1f270*/  ULDC UR6, c[0x0][0x600] ;  /* 0x0001800000067ab9 */ /* 0x000fe20000000800 */
[----:B------:R-:W-:Y:S02]  /*1f280*/  USHF.R.U32.HI UR11, URZ, UR23, UR11 ;  /* 0x000000173f0b7299 */ /* 0x000fe4000801160b */
[----:B------:R-:W-:Y:S02]  /*1f290*/  UIMAD UR23, UR16, UR15, UR4 ;  /* 0x0000000f101772a4 */ /* 0x000fe4000f8e0204 */
[----:B------:R-:W-:Y:S02]  /*1f2a0*/  UIADD3 UR22, UR6, -0x1, URZ ;  /* 0xffffffff06167890 */ /* 0x000fe4000fffe03f */
[----:B------:R-:W-:Y:S02]  /*1f2b0*/  ULOP3.LUT UR27, URZ, UR13, URZ, 0x33, !UPT ;  /* 0x0000000d3f1b7292 */ /* 0x000fe4000f8e333f */
        /* <DEDUP_REMOVED lines=18> */
.L_x_543:
[----:B------:R-:W-:Y:S01]  /*1f3e0*/  UISETP.NE.AND UP0, UPT, UR39, URZ, UPT ;  /* 0x0000003f2700728c */ /* 0x000fe2000bf05270 */
[----:B------:R-:W-:Y:S01]  /*1f3f0*/  MOV R0, 0x1 ;  /* 0x0000000100007802 */ /* 0x000fe20000000f00 */
[----:B------:R-:W-:Y:S01]  /*1f400*/  USHF.R.U64 UR8, UR4, UR24, UR11 ;  /* 0x0000001804087299 */ /* 0x000fe2000800120b */
[----:B------:R-:W-:Y:S01]  /*1f410*/  MOV R10, UR5 ;  /* 0x00000005000a7c02 */ /* 0x000fe20008000f00 */
[----:B------:R-:W-:Y:S02]  /*1f420*/  ULOP3.LUT UR4, UR19, UR27, URZ, 0xc0, !UPT ;  /* 0x0000001b13047292 */ /* 0x000fe4000f8ec03f */
[----:B------:R-:W-:Y:S02]  /*1f430*/  ULOP3.LUT UR18, UR18, UR22, URZ, 0xc0, !UPT ;  /* 0x0000001612127292 */ /* 0x000fe4000f8ec03f */
[----:B------:R-:W-:-:S03]  /*1f440*/  UIMAD UR4, UR26, UR8, UR4 ;  /* 0x000000081a0472a4 */ /* 0x000fc6000f8e0204 */
[----:B------:R-:W-:Y:S02]  /*1f450*/  @UP0 UIMAD UR23, UR28, UR21, UR7 ;  /* 0x000000151c1702a4 */ /* 0x000fe4000f8e0207 */
[----:B------:R-:W-:-:S03]  /*1f460*/  UIADD3 UR7, -UR8, URZ, URZ ;  /* 0x0000003f08077290 */ /* 0x000fc6000fffe13f */
[----:B------:R-:W-:Y:S01]  /*1f470*/  ULDC UR8, c[0x0][0x610] ;  /* 0x0001840000087ab9 */ /* 0x000fe20000000800 */
[----:B------:R-:W-:Y:S02]  /*1f480*/  UIMAD UR7, UR7, UR25, UR20 ;  /* 0x00000019070772a4 */ /* 0x000fe4000f8e0214 */
[----:B------:R-:W-:Y:S02]  /*1f490*/  UIMAD UR4, UR4, UR8, UR23 ;  /* 0x00000008040472a4 */ /* 0x000fe4000f8e0217 */
[----:B------:R-:W-:-:S04]  /*1f4a0*/  UIMAD UR7, UR7, UR6, UR18 ;  /* 0x00000006070772a4 */ /* 0x000fc8000f8e0212 */
[----:B------:R-:W-:Y:S02]  /*1f4b0*/  USEL UR6, UR7, UR4, !UP0 ;  /* 0x0000000407067287 */ /* 0x000fe4000c000000 */
[----:B------:R-:W-:-:S04]  /*1f4c0*/  USEL UR4, UR4, UR7, !UP0 ;  /* 0x0000000704047287 */ /* 0x000fc8000c000000 */
[----:B------:R-:W-:Y:S02]  /*1f4d0*/  IMAD.U32 R2, RZ, RZ, UR6 ;  /* 0x00000006ff027e24 */ /* 0x000fe4000f8e00ff */
[----:B------:R-:W-:-:S07]  /*1f4e0*/  MOV R3, UR4 ;  /* 0x0000000400037c02 */ /* 0x000fce0008000f00 */
.L_x_541:
[----:B------:R-:W-:-:S08]  /*1f4f0*/  NOP ;  /* 0x0000000000007918 */ /* 0x000fd00000000000 */
[----:B0-----:R-:W0:-:S00]  /*1f500*/  USETMAXREG.DEALLOC.CTAPOOL 0x18 ;  /* 0x00000018000079c8 */ /* 0x001e0000080e0500 */
[----:B------:R-:W-:-:S13]  /*1f510*/  ISETP.NE.AND P0, PT, RZ, UR10, PT ;  /* 0x0000000aff007c0c */ /* 0x000fda000bf05270 */
[----:B------:R-:W-:Y:S05]  /*1f520*/  @P0 EXIT ;  /* 0x000000000000094d */ /* 0x000fea0003800000 */
[----:B0-----:R-:W-:Y:S01]  /*1f530*/  LOP3.LUT P0, RZ, R0, 0xff, RZ, 0xc0, !PT ;  /* 0x000000ff00ff7812 */ /* 0x001fe2000780c0ff */
[----:B------:R-:W-:Y:S01]  /*1f540*/  IMAD.MOV.U32 R7, RZ, RZ, RZ ;  /* 0x000000ffff077224 */ /* 0x000fe200078e00ff */
[----:B------:R-:W-:-:S11]  /*1f550*/  MOV R6, 0x1 ;  /* 0x0000000100067802 */ /* 0x000fd60000000f00 */
[----:B------:R-:W-:Y:S05]  /*1f560*/  @!P0 BRA `(.L_x_544) ;  /* 0x0000000c00908947 */ /* 0x000fea0003800000 */
[----:B------:R-:W0:Y:S01]  /*1f570*/  LDC R0, c[0x0][0x28c] ;  /* 0x0000a300ff007b82 */ /* 0x000e220000000800 */
[----:B------:R-:W1:Y:S01]  /*1f580*/  S2R R4, SR_TID.X ;  /* 0x0000000000047919 */ /* 0x000e620000002100 */
[----:B------:R-:W-:Y:S01]  /*1f590*/  ULDC UR5, c[0x0][0x658] ;  /* 0x0001960000057ab9 */ /* 0x000fe20000000800 */
[----:B------:R-:W-:Y:S01]  /*1f5a0*/  UMOV UR7, 0xffffffff ;  /* 0xffffffff00077882 */ /* 0x000fe20000000000 */
[----:B------:R-:W-:Y:S01]  /*1f5b0*/  ULDC UR6, c[0x0][0xc] ;  /* 0x0000030000067ab9 */ /* 0x000fe20000000800 */
[----:B------:R-:W-:Y:S01]  /*1f5c0*/  USHF.L.U32 UR9, UR7, UR5, URZ ;  /* 0x0000000507097299 */ /* 0x000fe2000800063f */
[----:B------:R-:W-:Y:S01]  /*1f5d0*/  BSSY B0, `(.L_x_544) ;  /* 0x00000dd000007945 */ /* 0x000fe20003800000 */
[----:B------:R-:W-:Y:S01]  /*1f5e0*/  UMOV UR8, 0x1 ;  /* 0x0000000100087882 */ /* 0x000fe20000000000 */
[----:B------:R-:W-:Y:S01]  /*1f5f0*/  ULDC UR7, c[0x0][0x10] ;  /* 0x0000040000077ab9 */ /* 0x000fe20000000800 */
[----:B------:R-:W-:Y:S01]  /*1f600*/  USHF.L.U32 UR5, UR8, UR5, URZ ;  /* 0x0000000508057299 */ /* 0x000fe2000800063f */
[----:B------:R-:W-:Y:S01]  /*1f610*/  MOV R9, 0x1 ;  /* 0x0000000100097802 */ /* 0x000fe20000000f00 */
[----:B------:R-:W-:Y:S01]  /*1f620*/  UIMAD.WIDE.U32 UR6, UR6, UR7, URZ ;  /* 0x00000007060672a5 */ /* 0x000fe2000f8e003f */
[----:B------:R-:W-:Y:S01]  /*1f630*/  IMAD.MOV.U32 R6, RZ, RZ, 0x1 ;  /* 0x00000001ff067424 */ /* 0x000fe200078e00ff */
[----:B------:R-:W-:Y:S01]  /*1f640*/  ULDC UR8, c[0x0][0x14] ;  /* 0x0000050000087ab9 */ /* 0x000fe20000000800 */
[----:B------:R-:W-:Y:S01]  /*1f650*/  MOV R7, RZ ;  /* 0x000000ff00077202 */ /* 0x000fe20000000f00 */
[----:B------:R-:W-:-:S02]  /*1f660*/  UIMAD.WIDE.U32 UR30, UR6, UR8, URZ ;  /* 0x00000008061e72a5 */ /* 0x000fc4000f8e003f */
[----:B------:R-:W-:Y:S01]  /*1f670*/  UIMAD UR7, UR7, UR8, URZ ;  /* 0x00000008070772a4 */ /* 0x000fe2000f8e023f */
[----:B------:R-:W-:Y:S01]  /*1f680*/  ULDC UR4, c[0x0][0x600] ;  /* 0x0001800000047ab9 */ /* 0x000fe20000000800 */
[----:B------:R-:W-:Y:S02]  /*1f690*/  ULOP3.LUT UR13, UR38, 0x2, URZ, 0xfc, !UPT ;  /* 0x00000002260d7892 */ /* 0x000fe4000f8efc3f */
[----:B------:R-:W-:Y:S01]  /*1f6a0*/  UIADD3 UR4, UR4, -0x1, URZ ;  /* 0xffffffff04047890 */ /* 0x000fe2000fffe03f */
[----:B0-----:R-:W-:Y:S01]  /*1f6b0*/  IADD3 R0, R0, 0x3f, RZ ;  /* 0x0000003f00007810 */ /* 0x001fe20007ffe0ff */
[----:B------:R-:W-:Y:S02]  /*1f6c0*/  ULOP3.LUT UR6, URZ, UR9, URZ, 0x33, !UPT ;  /* 0x000000093f067292 */ /* 0x000fe4000f8e333f */
[----:B------:R-:W-:Y:S01]  /*1f6d0*/  UIADD3 UR7, UR31, UR7, URZ ;  /* 0x000000071f077290 */ /* 0x000fe2000fffe03f */
[----:B------:R-:W-:Y:S01]  /*1f6e0*/  SHF.R.S32.HI R5, RZ, 0x1f, R0 ;  /* 0x0000001fff057819 */ /* 0x000fe20000011400 */
[----:B------:R-:W-:-:S03]  /*1f6f0*/  ULDC.64 UR40, c[0x0][0x198] ;  /* 0x0000660000287ab9 */ /* 0x000fc60000000a00 */
[----:B------:R-:W-:Y:S02]  /*1f700*/  LEA.HI R0, R5, R0, RZ, 0x6 ;  /* 0x0000000005007211 */ /* 0x000fe400078f30ff */
[C---:B-1----:R-:W-:Y:S02]  /*1f710*/  LOP3.LUT P2, RZ, R4.reuse, 0x7f, RZ, 0xc0, !PT ;  /* 0x0000007f04ff7812 */ /* 0x042fe4000784c0ff */
[----:B------:R-:W-:Y:S02]  /*1f720*/  LOP3.LUT P0, RZ, R4, 0x1f, RZ, 0xc0, !PT ;  /* 0x0000001f04ff7812 */ /* 0x000fe4000780c0ff */
[----:B------:R-:W-:Y:S02]  /*1f730*/  SHF.R.S32.HI R0, RZ, 0x6, R0 ;  /* 0x00000006ff007819 */ /* 0x000fe40000011400 */
[----:B------:R-:W-:Y:S02]  /*1f740*/  PLOP3.LUT P0, PT, P0, P2, PT, 0x8a, 0x0 ;  /* 0x000000000000781c */ /* 0x000fe40000705172 */
[----:B------:R-:W-:-:S11]  /*1f750*/  IADD3 R16, R0, 0x1, RZ ;  /* 0x0000000100107810 */ /* 0x000fd60007ffe0ff */
.L_x_556:
[----:B------:R-:W-:-:S03]  /*1f760*/  UMOV UR8, 0xffffffff ;  /* 0xffffffff00087882 */ /* 0x000fc60000000000 */
[----:B------:R-:W-:Y:S05]  /*1f770*/  BRA.DIV UR8, `(.L_x_545) ;  /* 0x0000001208687947 */ /* 0x000fea000b800000 */
[----:B------:R-:W-:-:S13]  /*1f780*/  ELECT P6, URZ, PT ;  /* 0x00000000003f782f */ /* 0x000fda00038c0000 */
.L_x_570:
[----:B------:R-:W0:Y:S01]  /*1f790*/  LDC R4, c[0x0][0x28c] ;  /* 0x0000a300ff047b82 */ /* 0x000e220000000800 */
[----:B------:R-:W-:Y:S01]  /*1f7a0*/  BSSY B1, `(.L_x_546) ;  /* 0x0000042000017945 */ /* 0x000fe20003800000 */
[----:B0-----:R-:W-:-:S13]  /*1f7b0*/  ISETP.LT.OR P6, PT, R4, 0x1, !P6 ;  /* 0x000000010400780c */ /* 0x001fda00077c1670 */
[----:B------:R-:W-:Y:S05]  /*1f7c0*/  @P6 BRA `(.L_x_547) ;  /* 0x0000000000fc6947 */ /* 0x000fea0003800000 */
[----:B------:R-:W-:Y:S01]  /*1f7d0*/  SHF.L.U32 R5, R2, 0x8, RZ ;  /* 0x0000000802057819 */ /* 0x000fe200000006ff */
[----:B------:R-:W-:Y:S01]  /*1f7e0*/  IMAD.SHL.U32 R3, R3, 0x100, RZ ;  /* 0x0000010003037824 */ /* 0x000fe200078e00ff */
[----:B------:R-:W-:Y:S01]  /*1f7f0*/  MOV R13, RZ ;  /* 0x000000ff000d7202 */ /* 0x000fe20000000f00 */
[----:B------:R-:W-:Y:S01]  /*1f800*/  IMAD.MOV.U32 R4, RZ, RZ, R16 ;  /* 0x000000ffff047224 */ /* 0x000fe200078e0010 */
[----:B------:R-:W-:Y:S02]  /*1f810*/  MOV R2, R6 ;  /* 0x0000000600027202 */ /* 0x000fe40000000f00 */
[----:B------:R-:W-:-:S07]  /*1f820*/  MOV R8, R7 ;  /* 0x0000000700087202 */ /* 0x000fce0000000f00 */
.L_x_551:
[----:B------:R-:W0:Y:S01]  /*1f830*/  S2R R12, SR_CgaCtaId ;  /* 0x00000000000c7919 */ /* 0x000e220000008800 */
[----:B------:R-:W-:-:S04]  /*1f840*/  MOV R11, 0x400 ;  /* 0x00000400000b7802 */ /* 0x000fc80000000f00 */
[----:B0-----:R-:W-:Y:S02]  /*1f850*/  LEA R15, R12, R11, 0x18 ;  /* 0x0000000b0c0f7211 */ /* 0x001fe400078ec0ff */
[----:B------:R-:W-:Y:S01]  /*1f860*/  SHF.L.U32 R11, R2, 0x1f, RZ ;  /* 0x0000001f020b7819 */ /* 0x000fe200000006ff */
[----:B------:R-:W0:Y:S02]  /*1f870*/  @!P2 LDC R12, c[0x0][0x500] ;  /* 0x00014000ff0cab82 */ /* 0x000e240000000800 */
[----:B------:R-:W-:-:S04]  /*1f880*/  IMAD R14, R8, 0x8, R15 ;  /* 0x00000008080e7824 */ /* 0x000fc800078e020f */
[----:B------:R-:W1:Y:S02]  /*1f890*/  SYNCS.PHASECHK.TRANS64.TRYWAIT P1, [R14+URZ+0x38], R11 ;  /* 0x0000380b0e0075a7 */ /* 0x000e64000802017f */
[----:B-1----:R-:W-:Y:S05]  /*1f8a0*/  @!P1 BRA `(.L_x_548) ;  /* 0x00000010003c9947 */ /* 0x002fea0003800000 */
.L_x_571:
[----:B------:R-:W-:Y:S01]  /*1f8b0*/  UPRMT UR8, UR13, 0x9910, URZ ;  /* 0x000099100d087896 */ /* 0x000fe2000800003f */
[----:B0-----:R0:W-:Y:S03]  /*1f8c0*/  @!P2 SYNCS.ARRIVE.TRANS64 RZ, [R14+URZ], R12 ;  /* 0x0000000c0effa9a7 */ /* 0x0011e6000800003f */
[----:B------:R-:W-:-:S06]  /*1f8d0*/  UISETP.NE.AND UP0, UPT, UR8, 0x2, UPT ;  /* 0x000000020800788c */ /* 0x000fcc000bf05270 */
[----:B------:R-:W-:-:S13]  /*1f8e0*/  PLOP3.LUT P1, PT, PT, PT, UP0, 0x80, 0x0 ;  /* 0x000000000000781c */ /* 0x000fda0003f2f008 */
[----:B0-----:R-:W-:Y:S05]  /*1f8f0*/  @P1 BRA `(.L_x_549) ;  /* 0x0000000000041947 */ /* 0x001fea0003800000 */
[----:B------:R-:W-:Y:S01]  /*1f900*/  BPT.TRAP 0x1 ;  /* 0x000000040000795c */ /* 0x000fe20000300000 */
.L_x_549:
[----:B------:R-:W-:Y:S05]  /*1f910*/  @P0 BRA `(.L_x_550) ;  /* 0x0000000000040947 */ /* 0x000fea0003800000 */
[----:B------:R-:W-:Y:S01]  /*1f920*/  BPT.TRAP 0x1 ;  /* 0x000000040000795c */ /* 0x000fe20000300000 */
.L_x_550:
[----:B------:R-:W-:Y:S01]  /*1f930*/  LEA R15, R8, R15, 0x10 ;  /* 0x0000000f080f7211 */ /* 0x000fe200078e80ff */
[----:B------:R-:W-:Y:S01]  /*1f940*/  VIADD R4, R4, 0xffffffff ;  /* 0xffffffff04047836 */ /* 0x000fe20000000000 */
[----:B------:R-:W-:Y:S01]  /*1f950*/  R2UR UR34, R13 ;  /* 0x000000000d2272ca */ /* 0x000fe200000e0000 */
[----:B------:R-:W-:Y:S01]  /*1f960*/  UIADD3 UR14, UP0, UR40, 0xf0, URZ ;  /* 0x000000f0280e7890 */ /* 0x000fe2000ff1e03f */
[----:B------:R-:W-:Y:S01]  /*1f970*/  R2UR UR8, R15 ;  /* 0x000000000f0872ca */ /* 0x000fe200000e0000 */
[----:B------:R-:W-:Y:S01]  /*1f980*/  UIADD3 UR42, UP1, UR40, 0x1f0, URZ ;  /* 0x000001f0282a7890 */ /* 0x000fe2000ff3e03f */
[----:B------:R-:W-:Y:S01]  /*1f990*/  R2UR UR33, R14 ;  /* 0x000000000e2172ca */ /* 0x000fe200000e0000 */
[----:B------:R-:W-:Y:S01]  /*1f9a0*/  UIADD3.X UR15, URZ, UR41, URZ, UP0, !UPT ;  /* 0x000000293f0f7290 */ /* 0x000fe200087fe43f */
[----:B------:R-:W-:Y:S01]  /*1f9b0*/  R2UR UR35, R3 ;  /* 0x00000000032372ca */ /* 0x000fe200000e0000 */
[----:B------:R-:W-:Y:S01]  /*1f9c0*/  UIADD3.X UR43, URZ, UR41, URZ, UP1, !UPT ;  /* 0x000000293f2b7290 */ /* 0x000fe20008ffe43f */
[----:B------:R-:W-:Y:S01]  /*1f9d0*/  R2UR UR36, R10 ;  /* 0x000000000a2472ca */ /* 0x000fe200000e0000 */
[----:B------:R-:W-:Y:S01]  /*1f9e0*/  UMOV UR22, 0x0 ;  /* 0x0000000000167882 */ /* 0x000fe20000000000 */
[----:B------:R-:W-:Y:S01]  /*1f9f0*/  R2UR UR19, R5 ;  /* 0x00000000051372ca */ /* 0x000fe200000e0000 */
[----:B------:R-:W-:Y:S01]  /*1fa00*/  UMOV UR23, 0x10000000 ;  /* 0x1000000000177882 */ /* 0x000fe20000000000 */
[----:B------:R-:W-:Y:S01]  /*1fa10*/  ISETP.GT.AND P3, PT, R4, 0x1, PT ;  /* 0x000000010400780c */ /* 0x000fe20003f64270 */
[----:B------:R-:W-:Y:S01]  /*1fa20*/  UIADD3 UR26, UR34, 0x20, URZ ;  /* 0x00000020221a7890 */ /* 0x000fe2000fffe03f */
[----:B------:R-:W-:Y:S01]  /*1fa30*/  IADD3 R8, R8, 0x1, RZ ;  /* 0x0000000108087810 */ /* 0x000fe20007ffe0ff */
[----:B------:R-:W-:Y:S01]  /*1fa40*/  UIADD3 UR32, UR8, 0x180, URZ ;  /* 0x0000018008207890 */ /* 0x000fe2000fffe03f */
[----:B------:R-:W-:Y:S01]  /*1fa50*/  IADD3 R13, R13, 0x40, RZ ;  /* 0x000000400d0d7810 */ /* 0x000fe20007ffe0ff */
[----:B------:R-:W-:Y:S01]  /*1fa60*/  UIADD3 UR24, UR8, 0x8180, URZ ;  /* 0x0000818008187890 */ /* 0x000fe2000fffe03f */
[----:B------:R-:W-:Y:S01]  /*1fa70*/  ISETP.NE.AND P1, PT, R8, 0x7, PT ;  /* 0x000000070800780c */ /* 0x000fe20003f25270 */
[----:B------:R-:W-:-:S02]  /*1fa80*/  UIADD3 UR16, UR8, 0x70180, URZ ;  /* 0x0007018008107890 */ /* 0x000fc4000fffe03f */
[----:B------:R-:W-:Y:S01]  /*1fa90*/  UIADD3 UR8, UR8, 0x78180, URZ ;  /* 0x0007818008087890 */ /* 0x000fe2000fffe03f */
[----:B-1----:R-:W-:Y:S01]  /*1faa0*/  SEL R11, RZ, 0x1, P1 ;  /* 0x00000001ff0b7807 */ /* 0x002fe20000800000 */
[----:B------:R-:W-:Y:S01]  /*1fab0*/  UMOV UR25, UR33 ;  /* 0x0000002100197c82 */ /* 0x000fe20008000000 */
[----:B------:R-:W-:Y:S01]  /*1fac0*/  UMOV UR27, UR35 ;  /* 0x00000023001b7c82 */ /* 0x000fe20008000000 */
[----:B------:R-:W-:Y:S01]  /*1fad0*/  UMOV UR28, UR36 ;  /* 0x00000024001c7c82 */ /* 0x000fe20008000000 */
[----:B------:R-:W-:Y:S01]  /*1fae0*/  UMOV UR17, UR33 ;  /* 0x0000002100117c82 */ /* 0x000fe20008000000 */
[----:B------:R-:W-:Y:S01]  /*1faf0*/  UMOV UR18, UR34 ;  /* 0x0000002200127c82 */ /* 0x000fe20008000000 */
[----:B------:R-:W-:Y:S01]  /*1fb00*/  UMOV UR20, UR36 ;  /* 0x0000002400147c82 */ /* 0x000fe20008000000 */
[----:B------:R0:W-:Y:S01]  /*1fb10*/  UTMALDG.3D [UR32], [UR14], desc[UR22] ;  /* 0x000016200e0075b4 */ /* 0x0001e20008011000 */
[----:B------:R-:W-:Y:S01]  /*1fb20*/  UMOV UR9, UR33 ;  /* 0x0000002100097c82 */ /* 0x000fe20008000000 */
[----:B------:R-:W-:Y:S01]  /*1fb30*/  UMOV UR11, UR19 ;  /* 0x00000013000b7c82 */ /* 0x000fe20008000000 */
[----:B------:R-:W-:Y:S01]  /*1fb40*/  UMOV UR12, UR36 ;  /* 0x00000024000c7c82 */ /* 0x000fe20008000000 */
[----:B------:R-:W-:Y:S01]  /*1fb50*/  UMOV UR10, UR26 ;  /* 0x0000001a000a7c82 */ /* 0x000fe20008000000 */
[----:B------:R-:W-:-:S02]  /*1fb60*/  LOP3.LUT R2, R2, R11, RZ, 0x3c, !PT ;  /* 0x0000000b02027212 */ /* 0x000fc400078e3cff */
[----:B------:R-:W-:Y:S01]  /*1fb70*/  SEL R8, R8, RZ, P1 ;  /* 0x000000ff08087207 */ /* 0x000fe20000800000 */
[----:B------:R0:W-:Y:S01]  /*1fb80*/  UTMALDG.3D [UR24], [UR14], desc[UR22] ;  /* 0x000016180e0075b4 */ /* 0x0001e20008011000 */
[----:B------:R0:W-:Y:S01]  /*1fb90*/  UTMALDG.3D [UR16], [UR42], desc[UR22] ;  /* 0x000016102a0075b4 */ /* 0x0001e20008011000 */
[----:B------:R0:W-:Y:S02]  /*1fba0*/  UTMALDG.3D [UR8], [UR42], desc[UR22] ;  /* 0x000016082a0075b4 */ /* 0x0001e40008011000 */
[----:B0-----:R-:W-:Y:S05]  /*1fbb0*/  @P3 BRA `(.L_x_551) ;  /* 0xfffffffc001c3947 */ /* 0x001fea000383ffff */
.L_x_547:
[----:B------:R-:W-:Y:S05]  /*1fbc0*/  BSYNC B1 ;  /* 0x0000000000017941 */ /* 0x000fea0003800000 */
.L_x_546:
[----:B------:R-:W2:Y:S01]  /*1fbd0*/  LDL.LU R15, [R1+0x200] ;  /* 0x00020000010f7983 */ /* 0x000ea20000300800 */
[----:B------:R-:W-:Y:S01]  /*1fbe0*/  LOP3.LUT P3, RZ, R9, 0xff, RZ, 0xc0, !PT ;  /* 0x000000ff09ff7812 */ /* 0x000fe2000786c0ff */
[----:B------:R-:W-:Y:S02]  /*1fbf0*/  ULDC.64 UR8, c[0x0][0x650] ;  /* 0x0001940000087ab9 */ /* 0x000fe40000000a00 */
[----:B------:R-:W3:Y:S01]  /*1fc00*/  LDL.LU R14, [R1+0x204] ;  /* 0x00020400010e7983 */ /* 0x000ee20000300800 */
[----:B------:R-:W-:Y:S01]  /*1fc10*/  IADD3 R4, R0, R7, RZ ;  /* 0x0000000700047210 */ /* 0x000fe20007ffe0ff */
[----:B------:R-:W-:Y:S01]  /*1fc20*/  BSSY B1, `(.L_x_552) ;  /* 0x0000075000017945 */ /* 0x000fe20003800000 */
[----:B------:R-:W-:Y:S01]  /*1fc30*/  IMAD.MOV.U32 R10, RZ, RZ, -0x1 ;  /* 0xffffffffff0a7424 */ /* 0x000fe200078e00ff */
[----:B------:R-:W-:Y:S02]  /*1fc40*/  PRMT R9, RZ, 0x7610, R9 ;  /* 0x00007610ff097816 */ /* 0x000fe40000000009 */
[C---:B------:R-:W-:Y:S01]  /*1fc50*/  IMAD.WIDE.U32 R2, R4.reuse, 0x24924925, RZ ;  /* 0x2492492504027825 */ /* 0x040fe200078e00ff */
[----:B------:R-:W-:-:S03]  /*1fc60*/  ISETP.GT.U32.AND P1, PT, R4, 0x6, PT ;  /* 0x000000060400780c */ /* 0x000fc60003f24070 */
[----:B------:R-:W0:Y:S01]  /*1fc70*/  @P3 S2R R8, SR_CgaCtaId ;  /* 0x0000000000083919 */ /* 0x000e220000008800 */
[----:B------:R-:W-:Y:S01]  /*1fc80*/  IMAD.IADD R2, R4, 0x1, -R3 ;  /* 0x0000000104027824 */ /* 0x000fe200078e0a03 */
[----:B------:R-:W-:-:S04]  /*1fc90*/  ISETP.LT.U32.AND P1, PT, R0, 0x7, P1 ;  /* 0x000000070000780c */ /* 0x000fc80000f21070 */
[----:B------:R-:W-:Y:S02]  /*1fca0*/  LEA.HI R2, R2, R3, RZ, 0x1f ;  /* 0x0000000302027211 */ /* 0x000fe400078ff8ff */
[----:B------:R-:W-:Y:S02]  /*1fcb0*/  @P3 MOV R3, 0x400 ;  /* 0x0000040000033802 */ /* 0x000fe40000000f00 */
[----:B------:R-:W-:Y:S02]  /*1fcc0*/  SHF.R.U32.HI R7, RZ, 0x2, R2 ;  /* 0x00000002ff077819 */ /* 0x000fe40000011602 */
[----:B------:R-:W-:Y:S02]  /*1fcd0*/  MOV R2, 0xffffffff ;  /* 0xffffffff00027802 */ /* 0x000fe40000000f00 */
[----:B0-----:R-:W-:-:S04]  /*1fce0*/  @P3 LEA R3, R8, R3, 0x18 ;  /* 0x0000000308033211 */ /* 0x001fc800078ec0ff */
[----:B------:R0:W-:Y:S01]  /*1fcf0*/  @P3 SYNCS.ARRIVE.TRANS64.A1T0 RZ, [R3+URZ+0x88], RZ ;  /* 0x000088ff03ff39a7 */ /* 0x0001e2000810003f */
[----:B------:R-:W-:Y:S02]  /*1fd00*/  ISETP.GE.U32.AND P3, PT, R0, 0x7, PT ;  /* 0x000000070000780c */ /* 0x000fe40003f66070 */
[----:B0-----:R-:W-:-:S04]  /*1fd10*/  SEL R3, RZ, 0x1, !P1 ;  /* 0x00000001ff037807 */ /* 0x001fc80004800000 */
[----:B------:R-:W-:Y:S02]  /*1fd20*/  LOP3.LUT R6, R6, R3, RZ, 0x3c, !PT ;  /* 0x0000000306067212 */ /* 0x000fe400078e3cff */
[----:B------:R-:W-:-:S05]  /*1fd30*/  MOV R3, 0xffffffff ;  /* 0xffffffff00037802 */ /* 0x000fca0000000f00 */
[----:B------:R-:W-:Y:S01]  /*1fd40*/  @P3 LOP3.LUT R6, R6, 0x1, R7, 0x78, !PT ;  /* 0x0000000106063812 */ /* 0x000fe200078e7807 */
[--C-:B------:R-:W-:Y:S01]  /*1fd50*/  IMAD R7, R7, -0x7, R4.reuse ;  /* 0xfffffff907077824 */ /* 0x100fe200078e0204 */
[----:B------:R-:W-:Y:S02]  /*1fd60*/  PRMT R4, RZ, 0x7610, R4 ;  /* 0x00007610ff047816 */ /* 0x000fe40000000004 */
[----:B---3--:R-:W-:-:S04]  /*1fd70*/  IADD3 R14, P1, R14, UR30, RZ ;  /* 0x0000001e0e0e7c10 */ /* 0x008fc8000ff3e0ff */
[----:B--2---:R-:W-:Y:S01]  /*1fd80*/  IADD3.X R15, R15, UR7, RZ, P1, !PT ;  /* 0x000000070f0f7c10 */ /* 0x004fe20008ffe4ff */
[----:B------:R0:W-:Y:S01]  /*1fd90*/  STL [R1+0x204], R14 ;  /* 0x0002040e01007387 */ /* 0x0001e20000100800 */
[----:B------:R-:W-:-:S03]  /*1fda0*/  ISETP.GE.U32.AND P1, PT, R14, UR8, PT ;  /* 0x000000080e007c0c */ /* 0x000fc6000bf26070 */
[----:B------:R0:W-:Y:S01]  /*1fdb0*/  STL [R1+0x200], R15 ;  /* 0x0002000f01007387 */ /* 0x0001e20000100800 */
[----:B------:R-:W-:-:S13]  /*1fdc0*/  ISETP.GE.U32.AND.EX P1, PT, R15, UR9, PT, P1 ;  /* 0x000000090f007c0c */ /* 0x000fda000bf26110 */
[----:B0-----:R-:W-:Y:S05]  /*1fdd0*/  @P1 BRA `(.L_x_553) ;  /* 0x0000000400641947 */ /* 0x001fea0003800000 */
[----:B------:R-:W0:Y:S01]  /*1fde0*/  S2R R8, SR_CTAID.X ;  /* 0x0000000000087919 */ /* 0x000e220000002500 */
[----:B------:R-:W-:Y:S01]  /*1fdf0*/  ULDC UR8, c[0x0][0x150] ;  /* 0x0000540000087ab9 */ /* 0x000fe20000000800 */
[----:B------:R-:W1:Y:S01]  /*1fe00*/  LDC R3, c[0x0][0x144] ;  /* 0x00005100ff037b82 */ /* 0x000e620000000800 */
[----:B------:R-:W-:Y:S01]  /*1fe10*/  UISETP.NE.AND UP0, UPT, UR39, URZ, UPT ;  /* 0x0000003f2700728c */ /* 0x000fe2000bf05270 */
[----:B------:R-:W2:Y:S01]  /*1fe20*/  S2R R5, SR_CTAID.Y ;  /* 0x0000000000057919 */ /* 0x000ea20000002600 */
[----:B------:R-:W-:-:S04]  /*1fe30*/  ULDC UR11, c[0x0][0x630] ;  /* 0x00018c00000b7ab9 */ /* 0x000fc80000000800 */
[----:B------:R-:W-:Y:S01]  /*1fe40*/  PLOP3.LUT P1, PT, PT, PT, UP0, 0x80, 0x0 ;  /* 0x000000000000781c */ /* 0x000fe20003f2f008 */
[----:B------:R-:W3:Y:S01]  /*1fe50*/  LDC R12, c[0x0][0x148] ;  /* 0x00005200ff0c7b82 */ /* 0x000ee20000000800 */
[----:B0-----:R-:W-:Y:S02]  /*1fe60*/  I2FP.F32.U32 R2, R8 ;  /* 0x0000000800027245 */ /* 0x001fe40000201000 */
[----:B--2---:R-:W-:-:S03]  /*1fe70*/  I2FP.F32.U32 R4, R5 ;  /* 0x0000000500047245 */ /* 0x004fc60000201000 */
[----:B------:R-:W-:Y:S01]  /*1fe80*/  FMUL R2, R2, UR8 ;  /* 0x0000000802027c20 */ /* 0x000fe20008400000 */
[----:B------:R-:W-:Y:S02]  /*1fe90*/  ULDC UR8, c[0x0][0x154] ;  /* 0x0000550000087ab9 */ /* 0x000fe40000000800 */
[----:B------:R-:W-:Y:S01]  /*1fea0*/  FMUL R10, R4, UR8 ;  /* 0x00000008040a7c20 */ /* 0x000fe20008400000 */
[----:B------:R-:W-:Y:S02]  /*1feb0*/  ULDC.64 UR8, c[0x0][0x628] ;  /* 0x00018a0000087ab9 */ /* 0x000fe40000000a00 */
[----:B------:R-:W0:Y:S08]  /*1fec0*/  F2I.U32.TRUNC.NTZ R2, R2 ;  /* 0x0000000200027305 */ /* 0x000e30000020f000 */
[----:B------:R-:W2:Y:S01]  /*1fed0*/  F2I.U32.TRUNC.NTZ R10, R10 ;  /* 0x0000000a000a7305 */ /* 0x000ea2000020f000 */
[----:B0-----:R-:W-:Y:S01]  /*1fee0*/  IADD3 R4, -R2, RZ, RZ ;  /* 0x000000ff02047210 */ /* 0x001fe20007ffe1ff */
[----:B------:R-:W-:-:S04]  /*1fef0*/  IMAD.MOV.U32 R2, RZ, RZ, R14 ;  /* 0x000000ffff027224 */ /* 0x000fc800078e000e */
[----:B-1----:R-:W-:Y:S01]  /*1ff00*/  IMAD R8, R3, R4, R8 ;  /* 0x0000000403087224 */ /* 0x002fe200078e0208 */
[----:B--2---:R-:W-:-:S05]  /*1ff10*/  IADD3 R3, -R10, RZ, RZ ;  /* 0x000000ff0a037210 */ /* 0x004fca0007ffe1ff */
[----:B---3--:R-:W-:Y:S01]  /*1ff20*/  @P1 IMAD R8, R12, R3, R5 ;  /* 0x000000030c081224 */ /* 0x008fe200078e0205 */
[----:B------:R-:W-:Y:S02]  /*1ff30*/  ISETP.NE.U32.AND P1, PT, RZ, UR8, PT ;  /* 0x00000008ff007c0c */ /* 0x000fe4000bf25070 */
[----:B------:R-:W-:Y:S02]  /*1ff40*/  MOV R3, R15 ;  /* 0x0000000f00037202 */ /* 0x000fe40000000f00 */
[----:B------:R-:W-:-:S13]  /*1ff50*/  ISETP.NE.AND.EX P1, PT, RZ, UR9, PT, P1 ;  /* 0x00000009ff007c0c */ /* 0x000fda000bf25310 */
[----:B------:R-:W-:Y:S05]  /*1ff60*/  @!P1 BRA `(.L_x_554) ;  /* 0x0000000000289947 */ /* 0x000fea0003800000 */
[----:B------:R-:W-:Y:S02]  /*1ff70*/  ULDC UR10, c[0x0][0x634] ;  /* 0x00018d00000a7ab9 */ /* 0x000fe40000000800 */
[----:B------:R-:W-:-:S04]  /*1ff80*/  IADD3 R3, P1, R14, UR10, RZ ;  /* 0x0000000a0e037c10 */ /* 0x000fc8000ff3e0ff */
[----:B------:R-:W-:-:S05]  /*1ff90*/  IADD3.X R11, RZ, R15, RZ, P1, !PT ;  /* 0x0000000fff0b7210 */ /* 0x000fca0000ffe4ff */
[----:B------:R-:W-:-:S04]  /*1ffa0*/  IMAD.WIDE.U32 R4, R11, UR8, RZ ;  /* 0x000000080b047c25 */ /* 0x000fc8000f8e00ff */
[----:B------:R-:W-:-:S04]  /*1ffb0*/  IMAD.WIDE.U32 R4, P1, R3, UR9, R4 ;  /* 0x0000000903047c25 */ /* 0x000fc8000f820004 */
[----:B------:R-:W-:Y:S01]  /*1ffc0*/  IMAD.WIDE.U32 R2, R3, UR8, RZ ;  /* 0x0000000803027c25 */ /* 0x000fe2000f8e00ff */
[----:B------:R-:W-:-:S04]  /*1ffd0*/  MOV R2, R5 ;  /* 0x0000000500027202 */ /* 0x000fc80000000f00 */
[----:B------:R-:W-:Y:S01]  /*1ffe0*/  IADD3 RZ, P3, R3, R4, RZ ;  /* 0x0000000403ff7210 */ /* 0x000fe20007f7e0ff */
[----:B------:R-:W-:-:S04]  /*1fff0*/  IMAD.X R3, RZ, RZ, RZ, P1 ;  /* 0x000000ffff037224 */ /* 0x000fc800008e06ff */
[----:B------:R-:W-:-:S08]  /*20000*/  IMAD.WIDE.U32.X R2, R11, UR9, R2, P3 ;  /* 0x000000090b027c25 */ /* 0x000fd000098e0402 */
.L_x_554:
[--C-:B------:R-:W-:Y:S01]  /*20010*/  SHF.R.U64 R10, R2, UR11, R3.reuse ;  /* 0x0000000b020a7c19 */ /* 0x100fe20008001203 */
[----:B------:R-:W-:Y:S01]  /*20020*/  ULDC.64 UR8, c[0x0][0x620] ;  /* 0x0001880000087ab9 */ /* 0x000fe20000000a00 */
[----:B------:R-:W-:Y:S01]  /*20030*/  SHF.R.U32.HI R2, RZ, UR11, R3 ;  /* 0x0000000bff027c19 */ /* 0x000fe20008011603 */
[----:B------:R-:W-:Y:S01]  /*20040*/  ULDC.64 UR10, c[0x0][0x640] ;  /* 0x00019000000a7ab9 */ /* 0x000fe20000000a00 */
[----:B------:R-:W-:Y:S02]  /*20050*/  IADD3 R11, P1, RZ, -R10, RZ ;  /* 0x8000000aff0b7210 */ /* 0x000fe40007f3e0ff */
[----:B------:R-:W-:Y:S02]  /*20060*/  MOV R3, R15 ;  /* 0x0000000f00037202 */ /* 0x000fe40000000f00 */
[----:B------:R-:W-:Y:S02]  /*20070*/  IADD3.X R2, RZ, ~R2, RZ, P1, !PT ;  /* 0x80000002ff027210 */ /* 0x000fe40000ffe4ff */
[----:B------:R-:W-:-:S03]  /*20080*/  ISETP.NE.U32.AND P1, PT, RZ, UR10, PT ;  /* 0x0000000aff007c0c */ /* 0x000fc6000bf25070 */
[----:B------:R-:W-:Y:S01]  /*20090*/  IMAD R2, R2, UR8, RZ ;  /* 0x0000000802027c24 */ /* 0x000fe2000f8e02ff */
[----:B------:R-:W-:-:S03]  /*200a0*/  ISETP.NE.AND.EX P1, PT, RZ, UR11, PT, P1 ;  /* 0x0000000bff007c0c */ /* 0x000fc6000bf25310 */
[----:B------:R-:W-:Y:S02]  /*200b0*/  IMAD R5, R11, UR9, R2 ;  /* 0x000000090b057c24 */ /* 0x000fe4000f8e0202 */
[----:B------:R-:W-:-:S04]  /*200c0*/  IMAD.MOV.U32 R2, RZ, RZ, R14 ;  /* 0x000000ffff027224 */ /* 0x000fc800078e000e */
[----:B------:R-:W-:Y:S01]  /*200d0*/  IMAD.WIDE.U32 R2, R11, UR8, R2 ;  /* 0x000000080b027c25 */ /* 0x000fe2000f8e0002 */
[----:B------:R-:W-:-:S04]  /*200e0*/  ULDC UR8, c[0x0][0x618] ;  /* 0x0001860000087ab9 */ /* 0x000fc80000000800 */
[----:B------:R-:W-:-:S04]  /*200f0*/  IADD3 R3, R3, R5, RZ ;  /* 0x0000000503037210 */ /* 0x000fc80007ffe0ff */
[--C-:B------:R-:W-:Y:S02]  /*20100*/  SHF.R.U64 R11, R2, UR8, R3.reuse ;  /* 0x00000008020b7c19 */ /* 0x100fe40008001203 */
[----:B------:R-:W-:Y:S01]  /*20110*/  SHF.R.U32.HI R2, RZ, UR8, R3 ;  /* 0x00000008ff027c19 */ /* 0x000fe20008011603 */
[----:B------:R-:W-:-:S03]  /*20120*/  ULDC UR8, c[0x0][0x608] ;  /* 0x0001820000087ab9 */ /* 0x000fc60000000800 */
[--C-:B------:R-:W-:Y:S02]  /*20130*/  SHF.R.U64 R12, R11, UR8, R2.reuse ;  /* 0x000000080b0c7c19 */ /* 0x100fe40008001202 */
[----:B------:R-:W-:Y:S01]  /*20140*/  SHF.R.U32.HI R3, RZ, UR8, R2 ;  /* 0x00000008ff037c19 */ /* 0x000fe20008011602 */
[----:B------:R-:W-:-:S03]  /*20150*/  ULDC UR8, c[0x0][0x658] ;  /* 0x0001960000087ab9 */ /* 0x000fc60000000800 */
[--C-:B------:R-:W-:Y:S02]  /*20160*/  SHF.R.U64 R13, R12, UR8, R3.reuse ;  /* 0x000000080c0d7c19 */ /* 0x100fe40008001203 */
[----:B------:R-:W-:-:S03]  /*20170*/  SHF.R.U32.HI R15, RZ, UR8, R3 ;  /* 0x00000008ff0f7c19 */ /* 0x000fc60008011603 */
[----:B------:R-:W-:Y:S01]  /*20180*/  IMAD.MOV.U32 R2, RZ, RZ, R13 ;  /* 0x000000ffff027224 */ /* 0x000fe200078e000d */
[----:B------:R-:W-:Y:S01]  /*20190*/  MOV R3, R15 ;  /* 0x0000000f00037202 */ /* 0x000fe20000000f00 */
[----:B------:R-:W-:Y:S06]  /*201a0*/  @!P1 BRA `(.L_x_555) ;  /* 0x0000000000289947 */ /* 0x000fec0003800000 */
        /* <DEDUP_REMOVED lines=10> */
.L_x_555:
[----:B------:R-:W-:Y:S01]  /*20250*/  ULDC UR8, c[0x0][0x648] ;  /* 0x0001920000087ab9 */ /* 0x000fe20000000800 */
[----:B------:R-:W-:Y:S01]  /*20260*/  LOP3.LUT R12, R12, UR6, RZ, 0xc0, !PT ;  /* 0x000000060c0c7c12 */ /* 0x000fe2000f8ec0ff */
[----:B------:R-:W-:Y:S01]  /*20270*/  UISETP.NE.AND UP0, UPT, UR39, URZ, UPT ;  /* 0x0000003f2700728c */ /* 0x000fe2000bf05270 */
[----:B------:R-:W-:Y:S01]  /*20280*/  SHF.R.U64 R3, R2, UR8, R3 ;  /* 0x0000000802037c19 */ /* 0x000fe20008001203 */
[----:B------:R-:W-:Y:S01]  /*20290*/  ULDC UR8, c[0x0][0x638] ;  /* 0x00018e0000087ab9 */ /* 0x000fe20000000800 */
[----:B------:R-:W-:Y:S02]  /*202a0*/  IMAD.MOV.U32 R4, RZ, RZ, 0x1 ;  /* 0x00000001ff047424 */ /* 0x000fe400078e00ff */
[C---:B------:R-:W-:Y:S01]  /*202b0*/  IADD3 R2, -R3.reuse, RZ, RZ ;  /* 0x000000ff03027210 */ /* 0x040fe20007ffe1ff */
[----:B------:R-:W-:Y:S01]  /*202c0*/  IMAD R5, R3, UR5, R12 ;  /* 0x0000000503057c24 */ /* 0x000fe2000f8e020c */
[----:B------:R-:W-:Y:S02]  /*202d0*/  PLOP3.LUT P1, PT, PT, PT, UP0, 0x40, 0x0 ;  /* 0x000000000000781c */ /* 0x000fe40003f2e808 */
[----:B------:R-:W-:Y:S01]  /*202e0*/  PLOP3.LUT P3, PT, PT, PT, UP0, 0x40, 0x0 ;  /* 0x000000000000781c */ /* 0x000fe20003f6e808 */
[----:B------:R-:W-:Y:S01]  /*202f0*/  IMAD R13, R2, UR8, R13 ;  /* 0x00000008020d7c24 */ /* 0x000fe2000f8e020d */
[----:B------:R-:W-:Y:S01]  /*20300*/  ULDC UR8, c[0x0][0x610] ;  /* 0x0001840000087ab9 */ /* 0x000fe20000000800 */
[----:B------:R-:W-:Y:S01]  /*20310*/  LOP3.LUT R2, R11, UR4, RZ, 0xc0, !PT ;  /* 0x000000040b027c12 */ /* 0x000fe2000f8ec0ff */
[----:B------:R-:W-:Y:S01]  /*20320*/  IMAD R8, R5, UR8, R8 ;  /* 0x0000000805087c24 */ /* 0x000fe2000f8e0208 */
[----:B------:R-:W-:-:S03]  /*20330*/  ULDC UR8, c[0x0][0x600] ;  /* 0x0001800000087ab9 */ /* 0x000fc60000000800 */
[----:B------:R-:W-:-:S05]  /*20340*/  IMAD R13, R13, UR8, R2 ;  /* 0x000000080d0d7c24 */ /* 0x000fca000f8e0202 */
[----:B------:R-:W-:Y:S02]  /*20350*/  SEL R2, R13, R8, P1 ;  /* 0x000000080d027207 */ /* 0x000fe40000800000 */
[----:B------:R-:W-:-:S07]  /*20360*/  SEL R3, R8, R13, P3 ;  /* 0x0000000d08037207 */ /* 0x000fce0001800000 */
.L_x_553:
[----:B------:R-:W-:Y:S05]  /*20370*/  BSYNC B1 ;  /* 0x0000000000017941 */ /* 0x000fea0003800000 */
.L_x_552:
[----:B------:R-:W-:-:S13]  /*20380*/  LOP3.LUT P1, RZ, R4, 0xff, RZ, 0xc0, !PT ;  /* 0x000000ff04ff7812 */ /* 0x000fda000782c0ff */
[----:B------:R-:W-:Y:S05]  /*20390*/  @P1 BRA `(.L_x_556) ;  /* 0xfffffff000f01947 */ /* 0x000fea000383ffff */
[----:B------:R-:W-:Y:S05]  /*203a0*/  BSYNC B0 ;  /* 0x0000000000007941 */ /* 0x000fea0003800000 */
.L_x_544:
[----:B------:R-:W-:-:S03]  /*203b0*/  UMOV UR8, 0xffffffff ;  /* 0xffffffff00087882 */ /* 0x000fc60000000000 */
[----:B------:R-:W-:Y:S05]  /*203c0*/  BRA.DIV UR8, `(.L_x_557) ;  /* 0x0000000608887947 */ /* 0x000fea000b800000 */
[----:B------:R-:W-:-:S13]  /*203d0*/  ELECT P6, URZ, PT ;  /* 0x00000000003f782f */ /* 0x000fda00038c0000 */
.L_x_574:
[----:B------:R-:W-:Y:S04]  /*203e0*/  BSSY B0, `(.L_x_558) ;  /* 0x0000047000007945 */ /* 0x000fe80003800000 */
[----:B------:R-:W-:Y:S05]  /*203f0*/  @!P6 BRA `(.L_x_559) ;  /* 0x000000040014e947 */ /* 0x000fea0003800000 */
[----:B------:R-:W-:-:S04]  /*20400*/  ULOP3.LUT UR8, UR38, 0x2, URZ, 0xfc, !UPT ;  /* 0x0000000226087892 */ /* 0x000fc8000f8efc3f */
[----:B------:R-:W-:-:S06]  /*20410*/  UISETP.NE.AND UP0, UPT, UR8, 0x3, UPT ;  /* 0x000000030800788c */ /* 0x000fcc000bf05270 */
[----:B------:R-:W-:-:S13]  /*20420*/  PLOP3.LUT P0, PT, PT, PT, UP0, 0x80, 0x0 ;  /* 0x000000000000781c */ /* 0x000fda0003f0f008 */
[----:B------:R-:W-:Y:S05]  /*20430*/  @!P0 BRA `(.L_x_560) ;  /* 0x0000000000048947 */ /* 0x000fea0003800000 */
[----:B------:R-:W-:Y:S01]  /*20440*/  BPT.TRAP 0x1 ;  /* 0x000000040000795c */ /* 0x000fe20000300000 */
.L_x_560:
[----:B------:R-:W0:Y:S01]  /*20450*/  S2R R3, SR_CgaCtaId ;  /* 0x0000000000037919 */ /* 0x000e220000008800 */
[----:B------:R-:W-:Y:S02]  /*20460*/  MOV R0, 0x400 ;  /* 0x0000040000007802 */ /* 0x000fe40000000f00 */
[----:B------:R-:W-:Y:S02]  /*20470*/  SHF.L.U32 R2, R6, 0x1f, RZ ;  /* 0x0000001f06027819 */ /* 0x000fe400000006ff */
[----:B0-----:R-:W-:-:S04]  /*20480*/  LEA R0, R3, R0, 0x18 ;  /* 0x0000000003007211 */ /* 0x001fc800078ec0ff */
[----:B------:R-:W-:-:S04]  /*20490*/  IADD3 R0, R0, 0x38, RZ ;  /* 0x0000003800007810 */ /* 0x000fc80007ffe0ff */
[----:B------:R-:W-:-:S04]  /*204a0*/  LEA R3, R7, R0, 0x3 ;  /* 0x0000000007037211 */ /* 0x000fc800078e18ff */
[----:B------:R-:W0:Y:S02]  /*204b0*/  SYNCS.PHASECHK.TRANS64.TRYWAIT P0, [R3+URZ], R2 ;  /* 0x00000002030075a7 */ /* 0x000e24000800017f */
[----:B0-----:R-:W-:Y:S05]  /*204c0*/  @!P0 BRA `(.L_x_561) ;  /* 0x0000000400688947 */ /* 0x001fea0003800000 */
.L_x_575:
[----:B------:R-:W-:-:S05]  /*204d0*/  VIADD R7, R7, 0x1 ;  /* 0x0000000107077836 */ /* 0x000fca0000000000 */
[----:B------:R-:W-:-:S04]  /*204e0*/  ISETP.NE.AND P0, PT, R7, 0x7, PT ;  /* 0x000000070700780c */ /* 0x000fc80003f05270 */
[----:B0-----:R-:W-:Y:S02]  /*204f0*/  SEL R3, RZ, 0x1, P0 ;  /* 0x00000001ff037807 */ /* 0x001fe40000000000 */
[----:B------:R-:W-:Y:S02]  /*20500*/  SEL R7, R7, RZ, P0 ;  /* 0x000000ff07077207 */ /* 0x000fe40000000000 */
[----:B------:R-:W-:Y:S02]  /*20510*/  LOP3.LUT R6, R6, R3, RZ, 0x3c, !PT ;  /* 0x0000000306067212 */ /* 0x000fe400078e3cff */
[----:B------:R-:W-:Y:S02]  /*20520*/  LEA R3, R7, R0, 0x3 ;  /* 0x0000000007037211 */ /* 0x000fe400078e18ff */
[----:B------:R-:W-:-:S04]  /*20530*/  SHF.L.U32 R2, R6, 0x1f, RZ ;  /* 0x0000001f06027819 */ /* 0x000fc800000006ff */
[----:B------:R-:W0:Y:S02]  /*20540*/  SYNCS.PHASECHK.TRANS64.TRYWAIT P0, [R3+URZ], R2 ;  /* 0x00000002030075a7 */ /* 0x000e24000800017f */
[----:B0-----:R-:W-:Y:S05]  /*20550*/  @!P0 BRA `(.L_x_562) ;  /* 0x0000000400588947 */ /* 0x001fea0003800000 */
.L_x_576:
[----:B0-----:R-:W-:-:S04]  /*20560*/  IADD3 R2, R7, 0x1, RZ ;  /* 0x0000000107027810 */ /* 0x001fc80007ffe0ff */
[----:B------:R-:W-:-:S04]  /*20570*/  ISETP.NE.AND P0, PT, R2, 0x7, PT ;  /* 0x000000070200780c */ /* 0x000fc80003f05270 */
[----:B------:R-:W-:Y:S02]  /*20580*/  SEL R3, RZ, 0x1, P0 ;  /* 0x00000001ff037807 */ /* 0x000fe40000000000 */
[----:B------:R-:W-:Y:S02]  /*20590*/  SEL R5, R2, RZ, P0 ;  /* 0x000000ff02057207 */ /* 0x000fe40000000000 */
[----:B------:R-:W-:-:S03]  /*205a0*/  LOP3.LUT R6, R6, R3, RZ, 0x3c, !PT ;  /* 0x0000000306067212 */ /* 0x000fc600078e3cff */
[----:B------:R-:W-:Y:S01]  /*205b0*/  IMAD R3, R5, 0x8, R0 ;  /* 0x0000000805037824 */ /* 0x000fe200078e0200 */
[----:B------:R-:W-:-:S04]  /*205c0*/  SHF.L.U32 R2, R6, 0x1f, RZ ;  /* 0x0000001f06027819 */ /* 0x000fc800000006ff */
[----:B------:R-:W0:Y:S02]  /*205d0*/  SYNCS.PHASECHK.TRANS64.TRYWAIT P0, [R3+URZ], R2 ;  /* 0x00000002030075a7 */ /* 0x000e24000800017f */
[----:B0-----:R-:W-:Y:S05]  /*205e0*/  @!P0 BRA `(.L_x_563) ;  /* 0x0000000400488947 */ /* 0x001fea0003800000 */
.L_x_577:
[----:B0-----:R-:W-:-:S04]  /*205f0*/  IADD3 R2, R5, 0x1, RZ ;  /* 0x0000000105027810 */ /* 0x001fc80007ffe0ff */
[----:B------:R-:W-:-:S04]  /*20600*/  ISETP.NE.AND P0, PT, R2, 0x7, PT ;  /* 0x000000070200780c */ /* 0x000fc80003f05270 */
[----:B------:R-:W-:Y:S02]  /*20610*/  SEL R3, RZ, 0x1, P0 ;  /* 0x00000001ff037807 */ /* 0x000fe40000000000 */
[----:B------:R-:W-:Y:S02]  /*20620*/  SEL R5, R2, RZ, P0 ;  /* 0x000000ff02057207 */ /* 0x000fe40000000000 */
[----:B------:R-:W-:Y:S02]  /*20630*/  LOP3.LUT R6, R6, R3, RZ, 0x3c, !PT ;  /* 0x0000000306067212 */ /* 0x000fe400078e3cff */
[----:B------:R-:W-:Y:S02]  /*20640*/  LEA R3, R5, R0, 0x3 ;  /* 0x0000000005037211 */ /* 0x000fe400078e18ff */
[----:B------:R-:W-:-:S04]  /*20650*/  SHF.L.U32 R2, R6, 0x1f, RZ ;  /* 0x0000001f06027819 */ /* 0x000fc800000006ff */
[----:B------:R-:W0:Y:S02]  /*20660*/  SYNCS.PHASECHK.TRANS64.TRYWAIT P0, [R3+URZ], R2 ;  /* 0x00000002030075a7 */ /* 0x000e24000800017f */
[----:B0-----:R-:W-:Y:S05]  /*20670*/  @!P0 BRA `(.L_x_564) ;  /* 0x0000000400388947 */ /* 0x001fea0003800000 */
.L_x_578:
[----:B0-----:R-:W-:-:S05]  /*20680*/  VIADD R2, R5, 0x1 ;  /* 0x0000000105027836 */ /* 0x001fca0000000000 */
        /* <DEDUP_REMOVED lines=8> */
.L_x_579:
        /* <DEDUP_REMOVED lines=9> */
.L_x_580:
[----:B0-----:R-:W-:-:S04]  /*207a0*/  IADD3 R2, R5, 0x1, RZ ;  /* 0x0000000105027810 */ /* 0x001fc80007ffe0ff */
[----:B------:R-:W-:-:S04]  /*207b0*/  ISETP.NE.AND P0, PT, R2, 0x7, PT ;  /* 0x000000070200780c */ /* 0x000fc80003f05270 */
[----:B------:R-:W-:Y:S02]  /*207c0*/  SEL R4, RZ, 0x1, P0 ;  /* 0x00000001ff047807 */ /* 0x000fe40000000000 */
[----:B------:R-:W-:Y:S02]  /*207d0*/  SEL R3, R2, RZ, P0 ;  /* 0x000000ff02037207 */ /* 0x000fe40000000000 */
[----:B------:R-:W-:Y:S02]  /*207e0*/  LOP3.LUT R4, R7, R4, RZ, 0x3c, !PT ;  /* 0x0000000407047212 */ /* 0x000fe400078e3cff */
[----:B------:R-:W-:Y:S02]  /*207f0*/  LEA R3, R3, R0, 0x3 ;  /* 0x0000000003037211 */ /* 0x000fe400078e18ff */
[----:B------:R-:W-:-:S07]  /*20800*/  SHF.L.U32 R0, R4, 0x1f, RZ ;  /* 0x0000001f04007819 */ /* 0x000fce00000006ff */
.L_x_567:
[----:B0-----:R0:W1:Y:S02]  /*20810*/  SYNCS.PHASECHK.TRANS64.TRYWAIT P0, [R3+URZ], R0 ;  /* 0x00000000030075a7 */ /* 0x001064000800017f */
[----:B-1----:R-:W-:Y:S05]  /*20820*/  @!P0 NANOSLEEP.SYNCS 0x989680 ;  /* 0x009896800000895d */ /* 0x002fea0003900000 */
[----:B------:R-:W1:Y:S02]  /*20830*/  @!P0 SYNCS.PHASECHK.TRANS64 P0, [R3+URZ], R0 ;  /* 0x00000000030085a7 */ /* 0x000e64000800007f */
[----:B-1----:R-:W-:Y:S05]  /*20840*/  @!P0 BRA `(.L_x_567) ;  /* 0xfffffffc00f08947 */ /* 0x002fea000383ffff */
.L_x_559:
[----:B------:R-:W-:Y:S05]  /*20850*/  BSYNC B0 ;  /* 0x0000000000007941 */ /* 0x000fea0003800000 */
.L_x_558:
[----:B------:R-:W-:Y:S05]  /*20860*/  EXIT ;  /* 0x000000000000794d */ /* 0x000fea0003800000 */
.L_x_17:
[----:B-1----:R1:W4:Y:S02]  /*20870*/  SYNCS.PHASECHK.TRANS64.TRYWAIT P1, [R3+URZ], R0 ;  /* 0x00000000030075a7 */ /* 0x002324000802017f */
[----:B----4-:R-:W-:Y:S05]  /*20880*/  @!P1 NANOSLEEP.SYNCS 0x989680 ;  /* 0x009896800000995d */ /* 0x010fea0003900000 */
[----:B------:R-:W4:Y:S02]  /*20890*/  @!P1 SYNCS.PHASECHK.TRANS64 P1, [R3+URZ], R0 ;  /* 0x00000000030095a7 */ /* 0x000f24000802007f */
[----:B----4-:R-:W-:Y:S05]  /*208a0*/  @!P1 BRA `(.L_x_17) ;  /* 0xfffffffc00f09947 */ /* 0x010fea000383ffff */
[----:B------:R-:W-:Y:S05]  /*208b0*/  BRA `(.L_x_16) ;  /* 0xfffffe0800f07947 */ /* 0x000fea000383ffff */
.L_x_22:
[----:B-1----:R-:W-:-:S04]  /*208c0*/  IMAD.U32 R4, RZ, RZ, UR10 ;  /* 0x0000000aff047e24 */ /* 0x002fc8000f8e00ff */
[----:B------:R1:W2:Y:S03]  /*208d0*/  SYNCS.PHASECHK.TRANS64.TRYWAIT P1, [R4+URZ], R3 ;  /* 0x00000003040075a7 */ /* 0x0002a6000802017f */
[----:B--2---:R-:W-:Y:S05]  /*208e0*/  @!P1 NANOSLEEP.SYNCS 0x989680 ;  /* 0x009896800000995d */ /* 0x004fea0003900000 */
[----:B------:R-:W2:Y:S02]  /*208f0*/  @!P1 SYNCS.PHASECHK.TRANS64 P1, [R4+URZ], R3 ;  /* 0x00000003040095a7 */ /* 0x000ea4000802007f */
[----:B--2---:R-:W-:Y:S05]  /*20900*/  @!P1 BRA `(.L_x_22) ;  /* 0xfffffffc00ec9947 */ /* 0x004fea000383ffff */
[----:B------:R-:W-:Y:S05]  /*20910*/  BRA `(.L_x_21) ;  /* 0xfffffe8000607947 */ /* 0x000fea000383ffff */
.L_x_545:
[----:B------:R-:W-:Y:S01]  /*20920*/  BSSY B1, `(.L_x_568) ;  /* 0x0000006000017945 */ /* 0x000fe20003800000 */
[----:B------:R-:W-:-:S07]  /*20930*/  MOV R15, 0xffffffff ;  /* 0xffffffff000f7802 */ /* 0x000fce0000000f00 */
[----:B------:R-:W-:Y:S05]  /*20940*/  WARPSYNC.COLLECTIVE R15, `(.L_x_569) ;  /* 0x000000000f0c7348 */ /* 0x000fea0003c00000 */
[----:B------:R-:W-:Y:S02]  /*20950*/  ELECT P6, UR62, PT ;  /* 0x00000000003e782f */ /* 0x000fe400038c0000 */
[----:B------:R-:W-:Y:S01]  /*20960*/  MOV R14, UR62 ;  /* 0x0000003e000e7c02 */ /* 0x000fe20008000f00 */
[----:B------:R-:W-:Y:S10]  /*20970*/  ENDCOLLECTIVE ;  /* 0x000000000000791b */ /* 0x000ff40003800000 */
.L_x_569:
[----:B------:R-:W-:Y:S05]  /*20980*/  BSYNC B1 ;  /* 0x0000000000017941 */ /* 0x000fea0003800000 */
.L_x_568:
[----:B------:R-:W-:Y:S05]  /*20990*/  BRA `(.L_x_570) ;  /* 0xffffffec007c7947 */ /* 0x000fea000383ffff */
.L_x_548:
[----:B-1----:R1:W2:Y:S02]  /*209a0*/  SYNCS.PHASECHK.TRANS64.TRYWAIT P1, [R14+URZ+0x38], R11 ;  /* 0x0000380b0e0075a7 */ /* 0x0022a4000802017f */
[----:B--2---:R-:W-:Y:S05]  /*209b0*/  @!P1 NANOSLEEP.SYNCS 0x989680 ;  /* 0x009896800000995d */ /* 0x004fea0003900000 */
[----:B------:R-:W2:Y:S02]  /*209c0*/  @!P1 SYNCS.PHASECHK.TRANS64 P1, [R14+URZ+0x38], R11 ;  /* 0x0000380b0e0095a7 */ /* 0x000ea4000802007f */
[----:B--2---:R-:W-:Y:S05]  /*209d0*/  @!P1 BRA `(.L_x_548) ;  /* 0xfffffffc00f09947 */ /* 0x004fea000383ffff */
[----:B------:R-:W-:Y:S05]  /*209e0*/  BRA `(.L_x_571) ;  /* 0xffffffec00b07947 */ /* 0x000fea000383ffff */
.L_x_557:
[----:B------:R-:W-:Y:S01]  /*209f0*/  BSSY B0, `(.L_x_572) ;  /* 0x0000006000007945 */ /* 0x000fe20003800000 */
[----:B------:R-:W-:-:S07]  /*20a00*/  MOV R15, 0xffffffff ;  /* 0xffffffff000f7802 */ /* 0x000fce0000000f00 */
[----:B------:R-:W-:Y:S05]  /*20a10*/  WARPSYNC.COLLECTIVE R15, `(.L_x_573) ;  /* 0x000000000f0c7348 */ /* 0x000fea0003c00000 */
[----:B------:R-:W-:Y:S02]  /*20a20*/  ELECT P6, UR62, PT ;  /* 0x00000000003e782f */ /* 0x000fe400038c0000 */
[----:B------:R-:W-:Y:S01]  /*20a30*/  MOV R14, UR62 ;  /* 0x0000003e000e7c02 */ /* 0x000fe20008000f00 */
[----:B------:R-:W-:Y:S10]  /*20a40*/  ENDCOLLECTIVE ;  /* 0x000000000000791b */ /* 0x000ff40003800000 */
.L_x_573:
[----:B------:R-:W-:Y:S05]  /*20a50*/  BSYNC B0 ;  /* 0x0000000000007941 */ /* 0x000fea0003800000 */
.L_x_572:
[----:B------:R-:W-:Y:S05]  /*20a60*/  BRA `(.L_x_574) ;  /* 0xfffffff8005c7947 */ /* 0x000fea000383ffff */
.L_x_561:
[----:B0-----:R0:W1:Y:S02]  /*20a70*/  SYNCS.PHASECHK.TRANS64.TRYWAIT P0, [R3+URZ], R2 ;  /* 0x00000002030075a7 */ /* 0x001064000800017f */
[----:B-1----:R-:W-:Y:S05]  /*20a80*/  @!P0 NANOSLEEP.SYNCS 0x989680 ;  /* 0x009896800000895d */ /* 0x002fea0003900000 */
[----:B------:R-:W1:Y:S02]  /*20a90*/  @!P0 SYNCS.PHASECHK.TRANS64 P0, [R3+URZ], R2 ;  /* 0x00000002030085a7 */ /* 0x000e64000800007f */
[----:B-1----:R-:W-:Y:S05]  /*20aa0*/  @!P0 BRA `(.L_x_561) ;  /* 0xfffffffc00f08947 */ /* 0x002fea000383ffff */
[----:B------:R-:W-:Y:S05]  /*20ab0*/  BRA `(.L_x_575) ;  /* 0xfffffff800847947 */ /* 0x000fea000383ffff */
.L_x_562:
[----:B0-----:R0:W1:Y:S02]  /*20ac0*/  SYNCS.PHASECHK.TRANS64.TRYWAIT P0, [R3+URZ], R2 ;  /* 0x00000002030075a7 */ /* 0x001064000800017f */
[----:B-1----:R-:W-:Y:S05]  /*20ad0*/  @!P0 NANOSLEEP.SYNCS 0x989680 ;  /* 0x009896800000895d */ /* 0x002fea0003900000 */
[----:B------:R-:W1:Y:S02]  /*20ae0*/  @!P0 SYNCS.PHASECHK.TRANS64 P0, [R3+URZ], R2 ;  /* 0x00000002030085a7 */ /* 0x000e64000800007f */
[----:B-1----:R-:W-:Y:S05]  /*20af0*/  @!P0 BRA `(.L_x_562) ;  /* 0xfffffffc00f08947 */ /* 0x002fea000383ffff */
[----:B------:R-:W-:Y:S05]  /*20b00*/  BRA `(.L_x_576) ;  /* 0xfffffff800947947 */ /* 0x000fea000383ffff */
.L_x_563:
[----:B0-----:R0:W1:Y:S02]  /*20b10*/  SYNCS.PHASECHK.TRANS64.TRYWAIT P0, [R3+URZ], R2 ;  /* 0x00000002030075a7 */ /* 0x001064000800017f */
[----:B-1----:R-:W-:Y:S05]  /*20b20*/  @!P0 NANOSLEEP.SYNCS 0x989680 ;  /* 0x009896800000895d */ /* 0x002fea0003900000 */
[----:B------:R-:W1:Y:S02]  /*20b30*/  @!P0 SYNCS.PHASECHK.TRANS64 P0, [R3+URZ], R2 ;  /* 0x00000002030085a7 */ /* 0x000e64000800007f */
[----:B-1----:R-:W-:Y:S05]  /*20b40*/  @!P0 BRA `(.L_x_563) ;  /* 0xfffffffc00f08947 */ /* 0x002fea000383ffff */
[----:B------:R-:W-:Y:S05]  /*20b50*/  BRA `(.L_x_577) ;  /* 0xfffffff800a47947 */ /* 0x000fea000383ffff */
.L_x_564:
[----:B0-----:R0:W1:Y:S02]  /*20b60*/  SYNCS.PHASECHK.TRANS64.TRYWAIT P0, [R3+URZ], R2 ;  /* 0x00000002030075a7 */ /* 0x001064000800017f */
[----:B-1----:R-:W-:Y:S05]  /*20b70*/  @!P0 NANOSLEEP.SYNCS 0x989680 ;  /* 0x009896800000895d */ /* 0x002fea0003900000 */
[----:B------:R-:W1:Y:S02]  /*20b80*/  @!P0 SYNCS.PHASECHK.TRANS64 P0, [R3+URZ], R2 ;  /* 0x00000002030085a7 */ /* 0x000e64000800007f */
[----:B-1----:R-:W-:Y:S05]  /*20b90*/  @!P0 BRA `(.L_x_564) ;  /* 0xfffffffc00f08947 */ /* 0x002fea000383ffff */
[----:B------:R-:W-:Y:S05]  /*20ba0*/  BRA `(.L_x_578) ;  /* 0xfffffff800b47947 */ /* 0x000fea000383ffff */
.L_x_565:
[----:B0-----:R0:W1:Y:S02]  /*20bb0*/  SYNCS.PHASECHK.TRANS64.TRYWAIT P0, [R3+URZ], R2 ;  /* 0x00000002030075a7 */ /* 0x001064000800017f */
[----:B-1----:R-:W-:Y:S05]  /*20bc0*/  @!P0 NANOSLEEP.SYNCS 0x989680 ;  /* 0x009896800000895d */ /* 0x002fea0003900000 */
[----:B------:R-:W1:Y:S02]  /*20bd0*/  @!P0 SYNCS.PHASECHK.TRANS64 P0, [R3+URZ], R2 ;  /* 0x00000002030085a7 */ /* 0x000e64000800007f */
[----:B-1----:R-:W-:Y:S05]  /*20be0*/  @!P0 BRA `(.L_x_565) ;  /* 0xfffffffc00f08947 */ /* 0x002fea000383ffff */
[----:B------:R-:W-:Y:S05]  /*20bf0*/  BRA `(.L_x_579) ;  /* 0xfffffff800c47947 */ /* 0x000fea000383ffff */
.L_x_566:
[----:B0-----:R0:W1:Y:S02]  /*20c00*/  SYNCS.PHASECHK.TRANS64.TRYWAIT P0, [R3+URZ], R2 ;  /* 0x00000002030075a7 */ /* 0x001064000800017f */
[----:B-1----:R-:W-:Y:S05]  /*20c10*/  @!P0 NANOSLEEP.SYNCS 0x989680 ;  /* 0x009896800000895d */ /* 0x002fea0003900000 */
[----:B------:R-:W1:Y:S02]  /*20c20*/  @!P0 SYNCS.PHASECHK.TRANS64 P0, [R3+URZ], R2 ;  /* 0x00000002030085a7 */ /* 0x000e64000800007f */
[----:B-1----:R-:W-:Y:S05]  /*20c30*/  @!P0 BRA `(.L_x_566) ;  /* 0xfffffffc00f08947 */ /* 0x002fea000383ffff */
[----:B------:R-:W-:Y:S05]  /*20c40*/  BRA `(.L_x_580) ;  /* 0xfffffff800d47947 */ /* 0x000fea000383ffff */
.L_x_581:
[----:B------:R-:W-:-:S00]  /*20c50*/  BRA `(.L_x_581) ;  /* 0xfffffffc00fc7947 */ /* 0x000fc0000383ffff */
[----:B------:R-:W-:-:S00]  /*20c60*/  NOP ;  /* 0x0000000000007918 */ /* 0x000fc00000000000 */
        /* <DEDUP_REMOVED lines=9> */
.L_x_582:


//--------------------- .nv.global.init           --------------------------
	.section	.nv.global.init,"aw",@progbits
.nv.global.init:
	.type		$str$22,@object
	.size		$str$22,($str$23 - $str$22)
$str$22:
        /*0000*/ 	.byte	0x6b, 0x5f, 0x74, 0x69, 0x6c, 0x65, 0x5f, 0x63, 0x6f, 0x75, 0x6e, 0x74, 0x20, 0x3e, 0x3d, 0x20
        /*0010*/ 	.byte	0x31, 0x00
	.type		$str$23,@object
	.size		$str$23,(__unnamed_1 - $str$23)
$str$23:
        /*0012*/ 	.byte	0x2f, 0x74, 0x6d, 0x70, 0x2f, 0x63, 0x75, 0x74, 0x6c, 0x61, 0x73, 0x73, 0x5f, 0x73, 0x77, 0x65
        /*0022*/ 	.byte	0x65, 0x70, 0x5f, 0x73, 0x72, 0x63, 0x2f, 0x69, 0x6e, 0x63, 0x6c, 0x75, 0x64, 0x65, 0x2f, 0x63
        /*0032*/ 	.byte	0x75, 0x74, 0x6c, 0x61, 0x73, 0x73, 0x2f, 0x67, 0x65, 0x6d, 0x6d, 0x2f, 0x63, 0x6f, 0x6c, 0x6c
        /*0042*/ 	.byte	0x65, 0x63, 0x74, 0x69, 0x76, 0x65, 0x2f, 0x73, 0x6d, 0x39, 0x30, 0x5f, 0x6d, 0x6d, 0x61, 0x5f
        /*0052*/ 	.byte	0x74, 0x6d, 0x61, 0x5f, 0x67, 0x6d, 0x6d, 0x61, 0x5f, 0x73, 0x73, 0x5f, 0x77, 0x61, 0x72, 0x70
        /*0062*/ 	.byte	0x73, 0x70, 0x65, 0x63, 0x69, 0x61, 0x6c, 0x69, 0x7a, 0x65, 0x64, 0x2e, 0x68, 0x70, 0x70, 0x00
	.type		__unnamed_1,@object
	.size		__unnamed_1,(.L_0 - __unnamed_1)
__unnamed_1:
        /* <DEDUP_REMOVED lines=176> */
        /*0b72*/ 	.byte	0x74, 0x69, 0x74, 0x79, 0x5d, 0x00
.L_0:


//--------------------- .nv.shared._ZN7cutlass13device_kernelINS_4gemm6kernel13GemmUniversalIN4cute5tupleIJiiiiEEENS1_10collective13CollectiveMmaINS1_34MainloopSm90TmaGmmaWarpSpecializedILi7ENS5_IJNS4_1CILi1EEESB_SB_EEENS1_35KernelTmaWarpSpecializedCooperativeEEENS5_IJNSA_ILi256EEESF_NSA_ILi64EEEEEEfNS5_IJlSB_lEEEfSI_NS4_8TiledMMAINS4_8MMA_AtomIJNS4_4SM904GMMA30MMA_64x256x8_F32TF32TF32_SS_TNILNSM_7ScaleInE1ELSO_1EEEEEENS4_6LayoutINS5_IJNSA_ILi2EEESB_SB_EEENS5_IJSB_NSA_ILi0EEESU_EEEEENS5_IJNS4_10UnderscoreESX_SX_EEEEENS4_13SM90_TMA_LOADENS4_14ComposedLayoutINS4_7SwizzleILi3ELi4ELi3EEENS4_18smem_ptr_flag_bitsILi32EEENSR_INS5_IJNSA_ILi8EEENSA_ILi32EEEEEENS5_IJS17_SB_EEEEEEEvNS4_8identityES10_S1B_vS1C_EENS_8epilogue10collective6detail29Sm90TmaWarpSpecializedAdapterINS1F_15DefaultEpilogueIfSI_SI_NS1E_6thread17LinearCombinationIfLi1EffLNS1J_9ScaleType4KindE0ELNS_15FloatRoundStyleE2EfEENS1_15EpilogueDefaultEEEEEvvEEEEvNT_6ParamsE --------------------------
	.section	.nv.shared._ZN7cutlass13device_kernelINS_4gemm6kernel13GemmUniversalIN4cute5tupleIJiiiiEEENS1_10collective13CollectiveMmaINS1_34MainloopSm90TmaGmmaWarpSpecializedILi7ENS5_IJNS4_1CILi1EEESB_SB_EEENS1_35KernelTmaWarpSpecializedCooperativeEEENS5_IJNSA_ILi256EEESF_NSA_ILi64EEEEEEfNS5_IJlSB_lEEEfSI_NS4_8TiledMMAINS4_8MMA_AtomIJNS4_4SM904GMMA30MMA_64x256x8_F32TF32TF32_SS_TNILNSM_7ScaleInE1ELSO_1EEEEEENS4_6LayoutINS5_IJNSA_ILi2EEESB_SB_EEENS5_IJSB_NSA_ILi0EEESU_EEEEENS5_IJNS4_10UnderscoreESX_SX_EEEEENS4_13SM90_TMA_LOADENS4_14ComposedLayoutINS4_7SwizzleILi3ELi4ELi3EEENS4_18smem_ptr_flag_bitsILi32EEENSR_INS5_IJNSA_ILi8EEENSA_ILi32EEEEEENS5_IJS17_SB_EEEEEEEvNS4_8identityES10_S1B_vS1C_EENS_8epilogue10collective6detail29Sm90TmaWarpSpecializedAdapterINS1F_15DefaultEpilogueIfSI_SI_NS1E_6thread17LinearCombinationIfLi1EffLNS1J_9ScaleType4KindE0ELNS_15FloatRoundStyleE2EfEENS1_15EpilogueDefaultEEEEEvvEEEEvNT_6ParamsE,"aw",@nobits
	.sectionflags	@""
	.align	16
	.zero		1024


//--------------------- .nv.shared.reserved.0     --------------------------
	.section	.nv.shared.reserved.0,"aw",@nobits
	.weak		__nv_reservedSMEM_offset_0_alias
	.size		__nv_reservedSMEM_offset_0_alias, 0, 0
	.other		__nv_reservedSMEM_offset_0_alias,@"STO_CUDA_RESERVED_SHARED STV_DEFAULT"
__nv_reservedSMEM_offset_0_alias:
	.zero		0


//--------------------- .nv.global                --------------------------
	.section	.nv.global,"aw",@nobits
.nv.global:
	.type		_ZN40_INTERNAL_4f36ccf8_4_k_cu_3f77f56d_200234cute1_E,@object
	.size		_ZN40_INTERNAL_4f36ccf8_4_k_cu_3f77f56d_200234cute1_E,(_ZN40_INTERNAL_4f36ccf8_4_k_cu_3f77f56d_200234cuda3std3__45__cpo6cbeginE - _ZN40_INTERNAL_4f36ccf8_4_k_cu_3f77f56d_200234cute1_E)
_ZN40_INTERNAL_4f36ccf8_4_k_cu_3f77f56d_200234cute1_E:
	.zero		1
	.type		_ZN40_INTERNAL_4f36ccf8_4_k_cu_3f77f56d_200234cuda3std3__45__cpo6cbeginE,@object
	.size		_ZN40_INTERNAL_4f36ccf8_4_k_cu_3f77f56d_200234cuda3std3__45__cpo6cbeginE,(_ZN40_INTERNAL_4f36ccf8_4_k_cu_3f77f56d_200234cuda3std3__48in_placeE - _ZN40_INTERNAL_4f36ccf8_4_k_cu_3f77f56d_200234cuda3std3__45__cpo6cbeginE)
_ZN40_INTERNAL_4f36ccf8_4_k_cu_3f77f56d_200234cuda3std3__45__cpo6cbeginE:
	.zero		1
	.type		_ZN40_INTERNAL_4f36ccf8_4_k_cu_3f77f56d_200234cuda3std3__48in_placeE,@object
	.size		_ZN40_INTERNAL_4f36ccf8_4_k_cu_3f77f56d_200234cuda3std3__48in_placeE,(_ZN40_INTERNAL_4f36ccf8_4_k_cu_3f77f56d_200234cuda3std6ranges3__45__cpo9iter_moveE - _ZN40_INTERNAL_4f36ccf8_4_k_cu_3f77f56d_200234cuda3std3__48in_placeE)
_ZN40_INTERNAL_4f36ccf8_4_k_cu_3f77f56d_200234cuda3std3__48in_placeE:
	.zero		1
	.type		_ZN40_INTERNAL_4f36ccf8_4_k_cu_3f77f56d_200234cuda3std6ranges3__45__cpo9iter_moveE,@object
	.size		_ZN40_INTERNAL_4f36ccf8_4_k_cu_3f77f56d_200234cuda3std6ranges3__45__cpo9iter_moveE,(_ZN40_INTERNAL_4f36ccf8_4_k_cu_3f77f56d_200234cuda3std3__45__cpo5beginE - _ZN40_INTERNAL_4f36ccf8_4_k_cu_3f77f56d_200234cuda3std6ranges3__45__cpo9iter_moveE)
_ZN40_INTERNAL_4f36ccf8_4_k_cu_3f77f56d_200234cuda3std6ranges3__45__cpo9iter_moveE:
	.zero		1
	.type		_ZN40_INTERNAL_4f36ccf8_4_k_cu_3f77f56d_200234cuda3std3__45__cpo5beginE,@object
	.size		_ZN40_INTERNAL_4f36ccf8_4_k_cu_3f77f56d_200234cuda3std3__45__cpo5beginE,(_ZN40_INTERNAL_4f36ccf8_4_k_cu_3f77f56d_200234cuda3std3__442_GLOBAL__N__4f36ccf8_4_k_cu_3f77f56d_200236ignoreE - _ZN40_INTERNAL_4f36ccf8_4_k_cu_3f77f56d_200234cuda3std3__45__cpo5beginE)
_ZN40_INTERNAL_4f36ccf8_4_k_cu_3f77f56d_200234cuda3std3__45__cpo5beginE:
	.zero		1
	.type		_ZN40_INTERNAL_4f36ccf8_4_k_cu_3f77f56d_200234cuda3std3__442_GLOBAL__N__4f36ccf8_4_k_cu_3f77f56d_200236ignoreE,@object
	.size		_ZN40_INTERNAL_4f36ccf8_4_k_cu_3f77f56d_200234cuda3std3__442_GLOBAL__N__4f36ccf8_4_k_cu_3f77f56d_200236ignoreE,(_ZN40_INTERNAL_4f36ccf8_4_k_cu_3f77f56d_200234cute7productE - _ZN40_INTERNAL_4f36ccf8_4_k_cu_3f77f56d_200234cuda3std3__442_GLOBAL__N__4f36ccf8_4_k_cu_3f77f56d_200236ignoreE)
_ZN40_INTERNAL_4f36ccf8_4_k_cu_3f77f56d_200234cuda3std3__442_GLOBAL__N__4f36ccf8_4_k_cu_3f77f56d_200236ignoreE:
	.zero		1
	.type		_ZN40_INTERNAL_4f36ccf8_4_k_cu_3f77f56d_200234cute7productE,@object
	.size		_ZN40_INTERNAL_4f36ccf8_4_k_cu_3f77f56d_200234cute7productE,(_ZN40_INTERNAL_4f36ccf8_4_k_cu_3f77f56d_200234cuda3std3__45__cpo3endE - _ZN40_INTERNAL_4f36ccf8_4_k_cu_3f77f56d_200234cute7productE)
_ZN40_INTERNAL_4f36ccf8_4_k_cu_3f77f56d_200234cute7productE:
	.zero		1
	.type		_ZN40_INTERNAL_4f36ccf8_4_k_cu_3f77f56d_200234cuda3std3__45__cpo3endE,@object
	.size		_ZN40_INTERNAL_4f36ccf8_4_k_cu_3f77f56d_200234cuda3std3__45__cpo3endE,(_ZN40_INTERNAL_4f36ccf8_4_k_cu_3f77f56d_200234cuda3std3__419piecewise_constructE - _ZN40_INTERNAL_4f36ccf8_4_k_cu_3f77f56d_200234cuda3std3__45__cpo3endE)
_ZN40_INTERNAL_4f36ccf8_4_k_cu_3f77f56d_200234cuda3std3__45__cpo3endE:
	.zero		1
	.type		_ZN40_INTERNAL_4f36ccf8_4_k_cu_3f77f56d_200234cuda3std3__419piecewise_constructE,@object
	.size		_ZN40_INTERNAL_4f36ccf8_4_k_cu_3f77f56d_200234cuda3std3__419piecewise_constructE,(_ZN40_INTERNAL_4f36ccf8_4_k_cu_3f77f56d_200234cuda3std3__45__cpo4cendE - _ZN40_INTERNAL_4f36ccf8_4_k_cu_3f77f56d_200234cuda3std3__419piecewise_constructE)
_ZN40_INTERNAL_4f36ccf8_4_k_cu_3f77f56d_200234cuda3std3__419piecewise_constructE:
	.zero		1
	.type		_ZN40_INTERNAL_4f36ccf8_4_k_cu_3f77f56d_200234cuda3std3__45__cpo4cendE,@object
	.size		_ZN40_INTERNAL_4f36ccf8_4_k_cu_3f77f56d_200234cuda3std3__45__cpo4cendE,(_ZN40_INTERNAL_4f36ccf8_4_k_cu_3f77f56d_200234cuda3std6ranges3__45__cpo4swapE - _ZN40_INTERNAL_4f36ccf8_4_k_cu_3f77f56d_200234cuda3std3__45__cpo4cendE)
_ZN40_INTERNAL_4f36ccf8_4_k_cu_3f77f56d_200234cuda3std3__45__cpo4cendE:
	.zero		1
	.type		_ZN40_INTERNAL_4f36ccf8_4_k_cu_3f77f56d_200234cuda3std6ranges3__45__cpo4swapE,@object
	.size		_ZN40_INTERNAL_4f36ccf8_4_k_cu_3f77f56d_200234cuda3std6ranges3__45__cpo4swapE,(.L_8 - _ZN40_INTERNAL_4f36ccf8_4_k_cu_3f77f56d_200234cuda3std6ranges3__45__cpo4swapE)
_ZN40_INTERNAL_4f36ccf8_4_k_cu_3f77f56d_200234cuda3std6ranges3__45__cpo4swapE:
	.zero		1
.L_8:


//--------------------- .nv.constant0._ZN7cutlass13device_kernelINS_4gemm6kernel13GemmUniversalIN4cute5tupleIJiiiiEEENS1_10collective13CollectiveMmaINS1_34MainloopSm90TmaGmmaWarpSpecializedILi7ENS5_IJNS4_1CILi1EEESB_SB_EEENS1_35KernelTmaWarpSpecializedCooperativeEEENS5_IJNSA_ILi256EEESF_NSA_ILi64EEEEEEfNS5_IJlSB_lEEEfSI_NS4_8TiledMMAINS4_8MMA_AtomIJNS4_4SM904GMMA30MMA_64x256x8_F32TF32TF32_SS_TNILNSM_7ScaleInE1ELSO_1EEEEEENS4_6LayoutINS5_IJNSA_ILi2EEESB_SB_EEENS5_IJSB_NSA_ILi0EEESU_EEEEENS5_IJNS4_10UnderscoreESX_SX_EEEEENS4_13SM90_TMA_LOADENS4_14ComposedLayoutINS4_7SwizzleILi3ELi4ELi3EEENS4_18smem_ptr_flag_bitsILi32EEENSR_INS5_IJNSA_ILi8EEENSA_ILi32EEEEEENS5_IJS17_SB_EEEEEEEvNS4_8identityES10_S1B_vS1C_EENS_8epilogue10collective6detail29Sm90TmaWarpSpecializedAdapterINS1F_15DefaultEpilogueIfSI_SI_NS1E_6thread17LinearCombinationIfLi1EffLNS1J_9ScaleType4KindE0ELNS_15FloatRoundStyleE2EfEENS1_15EpilogueDefaultEEEEEvvEEEEvNT_6ParamsE --------------------------
	.section	.nv.constant0._ZN7cutlass13device_kernelINS_4gemm6kernel13GemmUniversalIN4cute5tupleIJiiiiEEENS1_10collective13CollectiveMmaINS1_34MainloopSm90TmaGmmaWarpSpecializedILi7ENS5_IJNS4_1CILi1EEESB_SB_EEENS1_35KernelTmaWarpSpecializedCooperativeEEENS5_IJNSA_ILi256EEESF_NSA_ILi64EEEEEEfNS5_IJlSB_lEEEfSI_NS4_8TiledMMAINS4_8MMA_AtomIJNS4_4SM904GMMA30MMA_64x256x8_F32TF32TF32_SS_TNILNSM_7ScaleInE1ELSO_1EEEEEENS4_6LayoutINS5_IJNSA_ILi2EEESB_SB_EEENS5_IJSB_NSA_ILi0EEESU_EEEEENS5_IJNS4_10UnderscoreESX_SX_EEEEENS4_13SM90_TMA_LOADENS4_14ComposedLayoutINS4_7SwizzleILi3ELi4ELi3EEENS4_18smem_ptr_flag_bitsILi32EEENSR_INS5_IJNSA_ILi8EEENSA_ILi32EEEEEENS5_IJS17_SB_EEEEEEEvNS4_8identityES10_S1B_vS1C_EENS_8epilogue10collective6detail29Sm90TmaWarpSpecializedAdapterINS1F_15DefaultEpilogueIfSI_SI_NS1E_6thread17LinearCombinationIfLi1EffLNS1J_9ScaleType4KindE0ELNS_15FloatRoundStyleE2EfEENS1_15EpilogueDefaultEEEEEvvEEEEvNT_6ParamsE,"a",@progbits
	.sectionflags	@""
	.align	4
.nv.constant0._ZN7cutlass13device_kernelINS_4gemm6kernel13GemmUniversalIN4cute5tupleIJiiiiEEENS1_10collective13CollectiveMmaINS1_34MainloopSm90TmaGmmaWarpSpecializedILi7ENS5_IJNS4_1CILi1EEESB_SB_EEENS1_35KernelTmaWarpSpecializedCooperativeEEENS5_IJNSA_ILi256EEESF_NSA_ILi64EEEEEEfNS5_IJlSB_lEEEfSI_NS4_8TiledMMAINS4_8MMA_AtomIJNS4_4SM904GMMA30MMA_64x256x8_F32TF32TF32_SS_TNILNSM_7ScaleInE1ELSO_1EEEEEENS4_6LayoutINS5_IJNSA_ILi2EEESB_SB_EEENS5_IJSB_NSA_ILi0EEESU_EEEEENS5_IJNS4_10UnderscoreESX_SX_EEEEENS4_13SM90_TMA_LOADENS4_14ComposedLayoutINS4_7SwizzleILi3ELi4ELi3EEENS4_18smem_ptr_flag_bitsILi32EEENSR_INS5_IJNSA_ILi8EEENSA_ILi32EEEEEENS5_IJS17_SB_EEEEEEEvNS4_8identityES10_S1B_vS1C_EENS_8epilogue10collective6detail29Sm90TmaWarpSpecializedAdapterINS1F_15DefaultEpilogueIfSI_SI_NS1E_6thread17LinearCombinationIfLi1EffLNS1J_9ScaleType4KindE0ELNS_15FloatRoundStyleE2EfEENS1_15EpilogueDefaultEEEEEvvEEEEvNT_6ParamsE:
	.zero		1664


//--------------------- SYMBOLS --------------------------

	.type		.nv.reservedSmem.offset0,@object
	.size		.nv.reservedSmem.offset0,0x4
	.type		__assertfail,@function
